//
// Generated by NVIDIA NVVM Compiler
//
// Compiler Build ID: CL-36424714
// Cuda compilation tools, release 13.0, V13.0.88
// Based on NVVM 20.0.0
//

.version 9.0
.target sm_100
.address_size 64

	// .globl	_Z16fillRandomMatrixPim
.extern .func  (.param .b32 func_retval0) vprintf
(
	.param .b64 vprintf_param_0,
	.param .b64 vprintf_param_1
)
;
.global .align 4 .b8 precalc_xorwow_matrix[102400];
.global .align 4 .b8 precalc_xorwow_offset_matrix[102400];
.global .align 4 .b8 mrg32k3aM1[2304];
.global .align 4 .b8 mrg32k3aM2[2304];
.global .align 4 .b8 mrg32k3aM1SubSeq[2016];
.global .align 4 .b8 mrg32k3aM2SubSeq[2016];
.global .align 4 .b8 mrg32k3aM1Seq[2304];
.global .align 4 .b8 mrg32k3aM2Seq[2304];
.const .align 8 .b8 __cr_lgamma_table[72];
.global .align 1 .b8 $str[5] = {37, 50, 100, 32};
.global .align 1 .b8 $str$1[2] = {10};

.visible .entry _Z16fillRandomMatrixPim(
	.param .u64 .ptr .align 1 _Z16fillRandomMatrixPim_param_0,
	.param .u64 _Z16fillRandomMatrixPim_param_1
)
{
	.local .align 8 .b8 	__local_depot0[48];
	.reg .b64 	%SP;
	.reg .b64 	%SPL;
	.reg .pred 	%p<64>;
	.reg .b32 	%r<1204>;
	.reg .b64 	%rd<28>;

	mov.u64 	%SPL, __local_depot0;
	ld.param.u64 	%rd10, [_Z16fillRandomMatrixPim_param_0];
	ld.param.u64 	%rd11, [_Z16fillRandomMatrixPim_param_1];
	mov.u32 	%r1, %tid.y;
	mov.u32 	%r2, %tid.x;
	or.b32  	%r542, %r1, %r2;
	and.b32  	%r543, %r542, 1016;
	setp.ne.s32 	%p1, %r543, 0;
	@%p1 bra 	$L__BB0_117;
	add.u64 	%rd1, %SPL, 0;
	shl.b32 	%r544, %r1, 3;
	add.s32 	%r545, %r544, %r2;
	cvt.u64.u32 	%rd2, %r545;
	cvt.u32.u64 	%r546, %rd11;
	xor.b32  	%r547, %r546, -1429050551;
	mul.lo.s32 	%r548, %r547, 1099087573;
	{ .reg .b32 tmp; mov.b64 {tmp, %r549}, %rd11; }
	xor.b32  	%r550, %r549, -136515619;
	mul.lo.s32 	%r551, %r550, -1703105765;
	add.s32 	%r552, %r548, %r551;
	add.s32 	%r3, %r552, 6615241;
	add.s32 	%r940, %r548, 123456789;
	st.local.v2.u32 	[%rd1], {%r3, %r940};
	xor.b32  	%r553, %r548, 362436069;
	add.s32 	%r554, %r551, 521288629;
	st.local.v2.u32 	[%rd1+8], {%r553, %r554};
	xor.b32  	%r555, %r551, 88675123;
	add.s32 	%r936, %r548, 5783321;
	st.local.v2.u32 	[%rd1+16], {%r555, %r936};
	setp.eq.s32 	%p2, %r545, 0;
	@%p2 bra 	$L__BB0_116;
	mov.b32 	%r923, 0;
	mov.u64 	%rd27, %rd2;
$L__BB0_3:
	mov.u64 	%rd3, %rd27;
	and.b64  	%rd4, %rd3, 3;
	setp.eq.s64 	%p3, %rd4, 0;
	@%p3 bra 	$L__BB0_115;
	mul.wide.u32 	%rd13, %r923, 3200;
	mov.u64 	%rd14, precalc_xorwow_matrix;
	add.s64 	%rd5, %rd14, %rd13;
	mov.b32 	%r936, 0;
	mov.u32 	%r937, %r936;
	mov.u32 	%r938, %r936;
	mov.u32 	%r939, %r936;
	mov.u32 	%r940, %r936;
	mov.u32 	%r929, %r936;
$L__BB0_5:
	mul.wide.u32 	%rd15, %r929, 4;
	add.s64 	%rd16, %rd1, %rd15;
	ld.local.u32 	%r15, [%rd16+4];
	shl.b32 	%r16, %r929, 5;
	mov.b32 	%r935, 0;
$L__BB0_6:
	.pragma "nounroll";
	shr.u32 	%r559, %r15, %r935;
	and.b32  	%r560, %r559, 1;
	setp.eq.b32 	%p4, %r560, 1;
	not.pred 	%p5, %p4;
	add.s32 	%r561, %r16, %r935;
	mul.lo.s32 	%r562, %r561, 5;
	mul.wide.u32 	%rd17, %r562, 4;
	add.s64 	%rd6, %rd5, %rd17;
	@%p5 bra 	$L__BB0_8;
	ld.global.u32 	%r563, [%rd6];
	xor.b32  	%r940, %r940, %r563;
	ld.global.u32 	%r564, [%rd6+4];
	xor.b32  	%r939, %r939, %r564;
	ld.global.u32 	%r565, [%rd6+8];
	xor.b32  	%r938, %r938, %r565;
	ld.global.u32 	%r566, [%rd6+12];
	xor.b32  	%r937, %r937, %r566;
	ld.global.u32 	%r567, [%rd6+16];
	xor.b32  	%r936, %r936, %r567;
$L__BB0_8:
	and.b32  	%r569, %r559, 2;
	setp.eq.s32 	%p6, %r569, 0;
	@%p6 bra 	$L__BB0_10;
	ld.global.u32 	%r570, [%rd6+20];
	xor.b32  	%r940, %r940, %r570;
	ld.global.u32 	%r571, [%rd6+24];
	xor.b32  	%r939, %r939, %r571;
	ld.global.u32 	%r572, [%rd6+28];
	xor.b32  	%r938, %r938, %r572;
	ld.global.u32 	%r573, [%rd6+32];
	xor.b32  	%r937, %r937, %r573;
	ld.global.u32 	%r574, [%rd6+36];
	xor.b32  	%r936, %r936, %r574;
$L__BB0_10:
	and.b32  	%r576, %r559, 4;
	setp.eq.s32 	%p7, %r576, 0;
	@%p7 bra 	$L__BB0_12;
	ld.global.u32 	%r577, [%rd6+40];
	xor.b32  	%r940, %r940, %r577;
	ld.global.u32 	%r578, [%rd6+44];
	xor.b32  	%r939, %r939, %r578;
	ld.global.u32 	%r579, [%rd6+48];
	xor.b32  	%r938, %r938, %r579;
	ld.global.u32 	%r580, [%rd6+52];
	xor.b32  	%r937, %r937, %r580;
	ld.global.u32 	%r581, [%rd6+56];
	xor.b32  	%r936, %r936, %r581;
$L__BB0_12:
	and.b32  	%r583, %r559, 8;
	setp.eq.s32 	%p8, %r583, 0;
	@%p8 bra 	$L__BB0_14;
	ld.global.u32 	%r584, [%rd6+60];
	xor.b32  	%r940, %r940, %r584;
	ld.global.u32 	%r585, [%rd6+64];
	xor.b32  	%r939, %r939, %r585;
	ld.global.u32 	%r586, [%rd6+68];
	xor.b32  	%r938, %r938, %r586;
	ld.global.u32 	%r587, [%rd6+72];
	xor.b32  	%r937, %r937, %r587;
	ld.global.u32 	%r588, [%rd6+76];
	xor.b32  	%r936, %r936, %r588;
$L__BB0_14:
	and.b32  	%r590, %r559, 16;
	setp.eq.s32 	%p9, %r590, 0;
	@%p9 bra 	$L__BB0_16;
	ld.global.u32 	%r591, [%rd6+80];
	xor.b32  	%r940, %r940, %r591;
	ld.global.u32 	%r592, [%rd6+84];
	xor.b32  	%r939, %r939, %r592;
	ld.global.u32 	%r593, [%rd6+88];
	xor.b32  	%r938, %r938, %r593;
	ld.global.u32 	%r594, [%rd6+92];
	xor.b32  	%r937, %r937, %r594;
	ld.global.u32 	%r595, [%rd6+96];
	xor.b32  	%r936, %r936, %r595;
$L__BB0_16:
	and.b32  	%r597, %r559, 32;
	setp.eq.s32 	%p10, %r597, 0;
	@%p10 bra 	$L__BB0_18;
	ld.global.u32 	%r598, [%rd6+100];
	xor.b32  	%r940, %r940, %r598;
	ld.global.u32 	%r599, [%rd6+104];
	xor.b32  	%r939, %r939, %r599;
	ld.global.u32 	%r600, [%rd6+108];
	xor.b32  	%r938, %r938, %r600;
	ld.global.u32 	%r601, [%rd6+112];
	xor.b32  	%r937, %r937, %r601;
	ld.global.u32 	%r602, [%rd6+116];
	xor.b32  	%r936, %r936, %r602;
$L__BB0_18:
	and.b32  	%r604, %r559, 64;
	setp.eq.s32 	%p11, %r604, 0;
	@%p11 bra 	$L__BB0_20;
	ld.global.u32 	%r605, [%rd6+120];
	xor.b32  	%r940, %r940, %r605;
	ld.global.u32 	%r606, [%rd6+124];
	xor.b32  	%r939, %r939, %r606;
	ld.global.u32 	%r607, [%rd6+128];
	xor.b32  	%r938, %r938, %r607;
	ld.global.u32 	%r608, [%rd6+132];
	xor.b32  	%r937, %r937, %r608;
	ld.global.u32 	%r609, [%rd6+136];
	xor.b32  	%r936, %r936, %r609;
$L__BB0_20:
	and.b32  	%r611, %r559, 128;
	setp.eq.s32 	%p12, %r611, 0;
	@%p12 bra 	$L__BB0_22;
	ld.global.u32 	%r612, [%rd6+140];
	xor.b32  	%r940, %r940, %r612;
	ld.global.u32 	%r613, [%rd6+144];
	xor.b32  	%r939, %r939, %r613;
	ld.global.u32 	%r614, [%rd6+148];
	xor.b32  	%r938, %r938, %r614;
	ld.global.u32 	%r615, [%rd6+152];
	xor.b32  	%r937, %r937, %r615;
	ld.global.u32 	%r616, [%rd6+156];
	xor.b32  	%r936, %r936, %r616;
$L__BB0_22:
	and.b32  	%r618, %r559, 256;
	setp.eq.s32 	%p13, %r618, 0;
	@%p13 bra 	$L__BB0_24;
	ld.global.u32 	%r619, [%rd6+160];
	xor.b32  	%r940, %r940, %r619;
	ld.global.u32 	%r620, [%rd6+164];
	xor.b32  	%r939, %r939, %r620;
	ld.global.u32 	%r621, [%rd6+168];
	xor.b32  	%r938, %r938, %r621;
	ld.global.u32 	%r622, [%rd6+172];
	xor.b32  	%r937, %r937, %r622;
	ld.global.u32 	%r623, [%rd6+176];
	xor.b32  	%r936, %r936, %r623;
$L__BB0_24:
	and.b32  	%r625, %r559, 512;
	setp.eq.s32 	%p14, %r625, 0;
	@%p14 bra 	$L__BB0_26;
	ld.global.u32 	%r626, [%rd6+180];
	xor.b32  	%r940, %r940, %r626;
	ld.global.u32 	%r627, [%rd6+184];
	xor.b32  	%r939, %r939, %r627;
	ld.global.u32 	%r628, [%rd6+188];
	xor.b32  	%r938, %r938, %r628;
	ld.global.u32 	%r629, [%rd6+192];
	xor.b32  	%r937, %r937, %r629;
	ld.global.u32 	%r630, [%rd6+196];
	xor.b32  	%r936, %r936, %r630;
$L__BB0_26:
	and.b32  	%r632, %r559, 1024;
	setp.eq.s32 	%p15, %r632, 0;
	@%p15 bra 	$L__BB0_28;
	ld.global.u32 	%r633, [%rd6+200];
	xor.b32  	%r940, %r940, %r633;
	ld.global.u32 	%r634, [%rd6+204];
	xor.b32  	%r939, %r939, %r634;
	ld.global.u32 	%r635, [%rd6+208];
	xor.b32  	%r938, %r938, %r635;
	ld.global.u32 	%r636, [%rd6+212];
	xor.b32  	%r937, %r937, %r636;
	ld.global.u32 	%r637, [%rd6+216];
	xor.b32  	%r936, %r936, %r637;
$L__BB0_28:
	and.b32  	%r639, %r559, 2048;
	setp.eq.s32 	%p16, %r639, 0;
	@%p16 bra 	$L__BB0_30;
	ld.global.u32 	%r640, [%rd6+220];
	xor.b32  	%r940, %r940, %r640;
	ld.global.u32 	%r641, [%rd6+224];
	xor.b32  	%r939, %r939, %r641;
	ld.global.u32 	%r642, [%rd6+228];
	xor.b32  	%r938, %r938, %r642;
	ld.global.u32 	%r643, [%rd6+232];
	xor.b32  	%r937, %r937, %r643;
	ld.global.u32 	%r644, [%rd6+236];
	xor.b32  	%r936, %r936, %r644;
$L__BB0_30:
	and.b32  	%r646, %r559, 4096;
	setp.eq.s32 	%p17, %r646, 0;
	@%p17 bra 	$L__BB0_32;
	ld.global.u32 	%r647, [%rd6+240];
	xor.b32  	%r940, %r940, %r647;
	ld.global.u32 	%r648, [%rd6+244];
	xor.b32  	%r939, %r939, %r648;
	ld.global.u32 	%r649, [%rd6+248];
	xor.b32  	%r938, %r938, %r649;
	ld.global.u32 	%r650, [%rd6+252];
	xor.b32  	%r937, %r937, %r650;
	ld.global.u32 	%r651, [%rd6+256];
	xor.b32  	%r936, %r936, %r651;
$L__BB0_32:
	and.b32  	%r653, %r559, 8192;
	setp.eq.s32 	%p18, %r653, 0;
	@%p18 bra 	$L__BB0_34;
	ld.global.u32 	%r654, [%rd6+260];
	xor.b32  	%r940, %r940, %r654;
	ld.global.u32 	%r655, [%rd6+264];
	xor.b32  	%r939, %r939, %r655;
	ld.global.u32 	%r656, [%rd6+268];
	xor.b32  	%r938, %r938, %r656;
	ld.global.u32 	%r657, [%rd6+272];
	xor.b32  	%r937, %r937, %r657;
	ld.global.u32 	%r658, [%rd6+276];
	xor.b32  	%r936, %r936, %r658;
$L__BB0_34:
	and.b32  	%r660, %r559, 16384;
	setp.eq.s32 	%p19, %r660, 0;
	@%p19 bra 	$L__BB0_36;
	ld.global.u32 	%r661, [%rd6+280];
	xor.b32  	%r940, %r940, %r661;
	ld.global.u32 	%r662, [%rd6+284];
	xor.b32  	%r939, %r939, %r662;
	ld.global.u32 	%r663, [%rd6+288];
	xor.b32  	%r938, %r938, %r663;
	ld.global.u32 	%r664, [%rd6+292];
	xor.b32  	%r937, %r937, %r664;
	ld.global.u32 	%r665, [%rd6+296];
	xor.b32  	%r936, %r936, %r665;
$L__BB0_36:
	and.b32  	%r667, %r559, 32768;
	setp.eq.s32 	%p20, %r667, 0;
	@%p20 bra 	$L__BB0_38;
	ld.global.u32 	%r668, [%rd6+300];
	xor.b32  	%r940, %r940, %r668;
	ld.global.u32 	%r669, [%rd6+304];
	xor.b32  	%r939, %r939, %r669;
	ld.global.u32 	%r670, [%rd6+308];
	xor.b32  	%r938, %r938, %r670;
	ld.global.u32 	%r671, [%rd6+312];
	xor.b32  	%r937, %r937, %r671;
	ld.global.u32 	%r672, [%rd6+316];
	xor.b32  	%r936, %r936, %r672;
$L__BB0_38:
	add.s32 	%r935, %r935, 16;
	setp.ne.s32 	%p21, %r935, 32;
	@%p21 bra 	$L__BB0_6;
	mad.lo.s32 	%r673, %r929, -31, %r16;
	add.s32 	%r929, %r673, 1;
	setp.ne.s32 	%p22, %r929, 5;
	@%p22 bra 	$L__BB0_5;
	st.local.u32 	[%rd1+4], %r940;
	st.local.v2.u32 	[%rd1+8], {%r939, %r938};
	st.local.v2.u32 	[%rd1+16], {%r937, %r936};
	setp.eq.s64 	%p23, %rd4, 1;
	@%p23 bra 	$L__BB0_115;
	mov.b32 	%r936, 0;
	mov.u32 	%r1029, %r936;
	mov.u32 	%r1030, %r936;
	mov.u32 	%r1031, %r936;
	mov.u32 	%r940, %r936;
	mov.u32 	%r1021, %r936;
$L__BB0_42:
	mul.wide.u32 	%rd18, %r1021, 4;
	add.s64 	%rd19, %rd1, %rd18;
	ld.local.u32 	%r191, [%rd19+4];
	shl.b32 	%r192, %r1021, 5;
	mov.b32 	%r1027, 0;
$L__BB0_43:
	.pragma "nounroll";
	shr.u32 	%r676, %r191, %r1027;
	and.b32  	%r677, %r676, 1;
	setp.eq.b32 	%p24, %r677, 1;
	not.pred 	%p25, %p24;
	add.s32 	%r678, %r192, %r1027;
	mul.lo.s32 	%r679, %r678, 5;
	mul.wide.u32 	%rd20, %r679, 4;
	add.s64 	%rd7, %rd5, %rd20;
	@%p25 bra 	$L__BB0_45;
	ld.global.u32 	%r680, [%rd7];
	xor.b32  	%r940, %r940, %r680;
	ld.global.u32 	%r681, [%rd7+4];
	xor.b32  	%r1031, %r1031, %r681;
	ld.global.u32 	%r682, [%rd7+8];
	xor.b32  	%r1030, %r1030, %r682;
	ld.global.u32 	%r683, [%rd7+12];
	xor.b32  	%r1029, %r1029, %r683;
	ld.global.u32 	%r684, [%rd7+16];
	xor.b32  	%r936, %r936, %r684;
$L__BB0_45:
	and.b32  	%r686, %r676, 2;
	setp.eq.s32 	%p26, %r686, 0;
	@%p26 bra 	$L__BB0_47;
	ld.global.u32 	%r687, [%rd7+20];
	xor.b32  	%r940, %r940, %r687;
	ld.global.u32 	%r688, [%rd7+24];
	xor.b32  	%r1031, %r1031, %r688;
	ld.global.u32 	%r689, [%rd7+28];
	xor.b32  	%r1030, %r1030, %r689;
	ld.global.u32 	%r690, [%rd7+32];
	xor.b32  	%r1029, %r1029, %r690;
	ld.global.u32 	%r691, [%rd7+36];
	xor.b32  	%r936, %r936, %r691;
$L__BB0_47:
	and.b32  	%r693, %r676, 4;
	setp.eq.s32 	%p27, %r693, 0;
	@%p27 bra 	$L__BB0_49;
	ld.global.u32 	%r694, [%rd7+40];
	xor.b32  	%r940, %r940, %r694;
	ld.global.u32 	%r695, [%rd7+44];
	xor.b32  	%r1031, %r1031, %r695;
	ld.global.u32 	%r696, [%rd7+48];
	xor.b32  	%r1030, %r1030, %r696;
	ld.global.u32 	%r697, [%rd7+52];
	xor.b32  	%r1029, %r1029, %r697;
	ld.global.u32 	%r698, [%rd7+56];
	xor.b32  	%r936, %r936, %r698;
$L__BB0_49:
	and.b32  	%r700, %r676, 8;
	setp.eq.s32 	%p28, %r700, 0;
	@%p28 bra 	$L__BB0_51;
	ld.global.u32 	%r701, [%rd7+60];
	xor.b32  	%r940, %r940, %r701;
	ld.global.u32 	%r702, [%rd7+64];
	xor.b32  	%r1031, %r1031, %r702;
	ld.global.u32 	%r703, [%rd7+68];
	xor.b32  	%r1030, %r1030, %r703;
	ld.global.u32 	%r704, [%rd7+72];
	xor.b32  	%r1029, %r1029, %r704;
	ld.global.u32 	%r705, [%rd7+76];
	xor.b32  	%r936, %r936, %r705;
$L__BB0_51:
	and.b32  	%r707, %r676, 16;
	setp.eq.s32 	%p29, %r707, 0;
	@%p29 bra 	$L__BB0_53;
	ld.global.u32 	%r708, [%rd7+80];
	xor.b32  	%r940, %r940, %r708;
	ld.global.u32 	%r709, [%rd7+84];
	xor.b32  	%r1031, %r1031, %r709;
	ld.global.u32 	%r710, [%rd7+88];
	xor.b32  	%r1030, %r1030, %r710;
	ld.global.u32 	%r711, [%rd7+92];
	xor.b32  	%r1029, %r1029, %r711;
	ld.global.u32 	%r712, [%rd7+96];
	xor.b32  	%r936, %r936, %r712;
$L__BB0_53:
	and.b32  	%r714, %r676, 32;
	setp.eq.s32 	%p30, %r714, 0;
	@%p30 bra 	$L__BB0_55;
	ld.global.u32 	%r715, [%rd7+100];
	xor.b32  	%r940, %r940, %r715;
	ld.global.u32 	%r716, [%rd7+104];
	xor.b32  	%r1031, %r1031, %r716;
	ld.global.u32 	%r717, [%rd7+108];
	xor.b32  	%r1030, %r1030, %r717;
	ld.global.u32 	%r718, [%rd7+112];
	xor.b32  	%r1029, %r1029, %r718;
	ld.global.u32 	%r719, [%rd7+116];
	xor.b32  	%r936, %r936, %r719;
$L__BB0_55:
	and.b32  	%r721, %r676, 64;
	setp.eq.s32 	%p31, %r721, 0;
	@%p31 bra 	$L__BB0_57;
	ld.global.u32 	%r722, [%rd7+120];
	xor.b32  	%r940, %r940, %r722;
	ld.global.u32 	%r723, [%rd7+124];
	xor.b32  	%r1031, %r1031, %r723;
	ld.global.u32 	%r724, [%rd7+128];
	xor.b32  	%r1030, %r1030, %r724;
	ld.global.u32 	%r725, [%rd7+132];
	xor.b32  	%r1029, %r1029, %r725;
	ld.global.u32 	%r726, [%rd7+136];
	xor.b32  	%r936, %r936, %r726;
$L__BB0_57:
	and.b32  	%r728, %r676, 128;
	setp.eq.s32 	%p32, %r728, 0;
	@%p32 bra 	$L__BB0_59;
	ld.global.u32 	%r729, [%rd7+140];
	xor.b32  	%r940, %r940, %r729;
	ld.global.u32 	%r730, [%rd7+144];
	xor.b32  	%r1031, %r1031, %r730;
	ld.global.u32 	%r731, [%rd7+148];
	xor.b32  	%r1030, %r1030, %r731;
	ld.global.u32 	%r732, [%rd7+152];
	xor.b32  	%r1029, %r1029, %r732;
	ld.global.u32 	%r733, [%rd7+156];
	xor.b32  	%r936, %r936, %r733;
$L__BB0_59:
	and.b32  	%r735, %r676, 256;
	setp.eq.s32 	%p33, %r735, 0;
	@%p33 bra 	$L__BB0_61;
	ld.global.u32 	%r736, [%rd7+160];
	xor.b32  	%r940, %r940, %r736;
	ld.global.u32 	%r737, [%rd7+164];
	xor.b32  	%r1031, %r1031, %r737;
	ld.global.u32 	%r738, [%rd7+168];
	xor.b32  	%r1030, %r1030, %r738;
	ld.global.u32 	%r739, [%rd7+172];
	xor.b32  	%r1029, %r1029, %r739;
	ld.global.u32 	%r740, [%rd7+176];
	xor.b32  	%r936, %r936, %r740;
$L__BB0_61:
	and.b32  	%r742, %r676, 512;
	setp.eq.s32 	%p34, %r742, 0;
	@%p34 bra 	$L__BB0_63;
	ld.global.u32 	%r743, [%rd7+180];
	xor.b32  	%r940, %r940, %r743;
	ld.global.u32 	%r744, [%rd7+184];
	xor.b32  	%r1031, %r1031, %r744;
	ld.global.u32 	%r745, [%rd7+188];
	xor.b32  	%r1030, %r1030, %r745;
	ld.global.u32 	%r746, [%rd7+192];
	xor.b32  	%r1029, %r1029, %r746;
	ld.global.u32 	%r747, [%rd7+196];
	xor.b32  	%r936, %r936, %r747;
$L__BB0_63:
	and.b32  	%r749, %r676, 1024;
	setp.eq.s32 	%p35, %r749, 0;
	@%p35 bra 	$L__BB0_65;
	ld.global.u32 	%r750, [%rd7+200];
	xor.b32  	%r940, %r940, %r750;
	ld.global.u32 	%r751, [%rd7+204];
	xor.b32  	%r1031, %r1031, %r751;
	ld.global.u32 	%r752, [%rd7+208];
	xor.b32  	%r1030, %r1030, %r752;
	ld.global.u32 	%r753, [%rd7+212];
	xor.b32  	%r1029, %r1029, %r753;
	ld.global.u32 	%r754, [%rd7+216];
	xor.b32  	%r936, %r936, %r754;
$L__BB0_65:
	and.b32  	%r756, %r676, 2048;
	setp.eq.s32 	%p36, %r756, 0;
	@%p36 bra 	$L__BB0_67;
	ld.global.u32 	%r757, [%rd7+220];
	xor.b32  	%r940, %r940, %r757;
	ld.global.u32 	%r758, [%rd7+224];
	xor.b32  	%r1031, %r1031, %r758;
	ld.global.u32 	%r759, [%rd7+228];
	xor.b32  	%r1030, %r1030, %r759;
	ld.global.u32 	%r760, [%rd7+232];
	xor.b32  	%r1029, %r1029, %r760;
	ld.global.u32 	%r761, [%rd7+236];
	xor.b32  	%r936, %r936, %r761;
$L__BB0_67:
	and.b32  	%r763, %r676, 4096;
	setp.eq.s32 	%p37, %r763, 0;
	@%p37 bra 	$L__BB0_69;
	ld.global.u32 	%r764, [%rd7+240];
	xor.b32  	%r940, %r940, %r764;
	ld.global.u32 	%r765, [%rd7+244];
	xor.b32  	%r1031, %r1031, %r765;
	ld.global.u32 	%r766, [%rd7+248];
	xor.b32  	%r1030, %r1030, %r766;
	ld.global.u32 	%r767, [%rd7+252];
	xor.b32  	%r1029, %r1029, %r767;
	ld.global.u32 	%r768, [%rd7+256];
	xor.b32  	%r936, %r936, %r768;
$L__BB0_69:
	and.b32  	%r770, %r676, 8192;
	setp.eq.s32 	%p38, %r770, 0;
	@%p38 bra 	$L__BB0_71;
	ld.global.u32 	%r771, [%rd7+260];
	xor.b32  	%r940, %r940, %r771;
	ld.global.u32 	%r772, [%rd7+264];
	xor.b32  	%r1031, %r1031, %r772;
	ld.global.u32 	%r773, [%rd7+268];
	xor.b32  	%r1030, %r1030, %r773;
	ld.global.u32 	%r774, [%rd7+272];
	xor.b32  	%r1029, %r1029, %r774;
	ld.global.u32 	%r775, [%rd7+276];
	xor.b32  	%r936, %r936, %r775;
$L__BB0_71:
	and.b32  	%r777, %r676, 16384;
	setp.eq.s32 	%p39, %r777, 0;
	@%p39 bra 	$L__BB0_73;
	ld.global.u32 	%r778, [%rd7+280];
	xor.b32  	%r940, %r940, %r778;
	ld.global.u32 	%r779, [%rd7+284];
	xor.b32  	%r1031, %r1031, %r779;
	ld.global.u32 	%r780, [%rd7+288];
	xor.b32  	%r1030, %r1030, %r780;
	ld.global.u32 	%r781, [%rd7+292];
	xor.b32  	%r1029, %r1029, %r781;
	ld.global.u32 	%r782, [%rd7+296];
	xor.b32  	%r936, %r936, %r782;
$L__BB0_73:
	and.b32  	%r784, %r676, 32768;
	setp.eq.s32 	%p40, %r784, 0;
	@%p40 bra 	$L__BB0_75;
	ld.global.u32 	%r785, [%rd7+300];
	xor.b32  	%r940, %r940, %r785;
	ld.global.u32 	%r786, [%rd7+304];
	xor.b32  	%r1031, %r1031, %r786;
	ld.global.u32 	%r787, [%rd7+308];
	xor.b32  	%r1030, %r1030, %r787;
	ld.global.u32 	%r788, [%rd7+312];
	xor.b32  	%r1029, %r1029, %r788;
	ld.global.u32 	%r789, [%rd7+316];
	xor.b32  	%r936, %r936, %r789;
$L__BB0_75:
	add.s32 	%r1027, %r1027, 16;
	setp.ne.s32 	%p41, %r1027, 32;
	@%p41 bra 	$L__BB0_43;
	mad.lo.s32 	%r790, %r1021, -31, %r192;
	add.s32 	%r1021, %r790, 1;
	setp.ne.s32 	%p42, %r1021, 5;
	@%p42 bra 	$L__BB0_42;
	st.local.u32 	[%rd1+4], %r940;
	st.local.v2.u32 	[%rd1+8], {%r1031, %r1030};
	st.local.v2.u32 	[%rd1+16], {%r1029, %r936};
	setp.ne.s64 	%p43, %rd4, 3;
	@%p43 bra 	$L__BB0_115;
	mov.b32 	%r936, 0;
	mov.u32 	%r1121, %r936;
	mov.u32 	%r1122, %r936;
	mov.u32 	%r1123, %r936;
	mov.u32 	%r940, %r936;
	mov.u32 	%r1113, %r936;
$L__BB0_79:
	mul.wide.u32 	%rd21, %r1113, 4;
	add.s64 	%rd22, %rd1, %rd21;
	ld.local.u32 	%r367, [%rd22+4];
	shl.b32 	%r368, %r1113, 5;
	mov.b32 	%r1119, 0;
$L__BB0_80:
	.pragma "nounroll";
	shr.u32 	%r793, %r367, %r1119;
	and.b32  	%r794, %r793, 1;
	setp.eq.b32 	%p44, %r794, 1;
	not.pred 	%p45, %p44;
	add.s32 	%r795, %r368, %r1119;
	mul.lo.s32 	%r796, %r795, 5;
	mul.wide.u32 	%rd23, %r796, 4;
	add.s64 	%rd8, %rd5, %rd23;
	@%p45 bra 	$L__BB0_82;
	ld.global.u32 	%r797, [%rd8];
	xor.b32  	%r940, %r940, %r797;
	ld.global.u32 	%r798, [%rd8+4];
	xor.b32  	%r1123, %r1123, %r798;
	ld.global.u32 	%r799, [%rd8+8];
	xor.b32  	%r1122, %r1122, %r799;
	ld.global.u32 	%r800, [%rd8+12];
	xor.b32  	%r1121, %r1121, %r800;
	ld.global.u32 	%r801, [%rd8+16];
	xor.b32  	%r936, %r936, %r801;
$L__BB0_82:
	and.b32  	%r803, %r793, 2;
	setp.eq.s32 	%p46, %r803, 0;
	@%p46 bra 	$L__BB0_84;
	ld.global.u32 	%r804, [%rd8+20];
	xor.b32  	%r940, %r940, %r804;
	ld.global.u32 	%r805, [%rd8+24];
	xor.b32  	%r1123, %r1123, %r805;
	ld.global.u32 	%r806, [%rd8+28];
	xor.b32  	%r1122, %r1122, %r806;
	ld.global.u32 	%r807, [%rd8+32];
	xor.b32  	%r1121, %r1121, %r807;
	ld.global.u32 	%r808, [%rd8+36];
	xor.b32  	%r936, %r936, %r808;
$L__BB0_84:
	and.b32  	%r810, %r793, 4;
	setp.eq.s32 	%p47, %r810, 0;
	@%p47 bra 	$L__BB0_86;
	ld.global.u32 	%r811, [%rd8+40];
	xor.b32  	%r940, %r940, %r811;
	ld.global.u32 	%r812, [%rd8+44];
	xor.b32  	%r1123, %r1123, %r812;
	ld.global.u32 	%r813, [%rd8+48];
	xor.b32  	%r1122, %r1122, %r813;
	ld.global.u32 	%r814, [%rd8+52];
	xor.b32  	%r1121, %r1121, %r814;
	ld.global.u32 	%r815, [%rd8+56];
	xor.b32  	%r936, %r936, %r815;
$L__BB0_86:
	and.b32  	%r817, %r793, 8;
	setp.eq.s32 	%p48, %r817, 0;
	@%p48 bra 	$L__BB0_88;
	ld.global.u32 	%r818, [%rd8+60];
	xor.b32  	%r940, %r940, %r818;
	ld.global.u32 	%r819, [%rd8+64];
	xor.b32  	%r1123, %r1123, %r819;
	ld.global.u32 	%r820, [%rd8+68];
	xor.b32  	%r1122, %r1122, %r820;
	ld.global.u32 	%r821, [%rd8+72];
	xor.b32  	%r1121, %r1121, %r821;
	ld.global.u32 	%r822, [%rd8+76];
	xor.b32  	%r936, %r936, %r822;
$L__BB0_88:
	and.b32  	%r824, %r793, 16;
	setp.eq.s32 	%p49, %r824, 0;
	@%p49 bra 	$L__BB0_90;
	ld.global.u32 	%r825, [%rd8+80];
	xor.b32  	%r940, %r940, %r825;
	ld.global.u32 	%r826, [%rd8+84];
	xor.b32  	%r1123, %r1123, %r826;
	ld.global.u32 	%r827, [%rd8+88];
	xor.b32  	%r1122, %r1122, %r827;
	ld.global.u32 	%r828, [%rd8+92];
	xor.b32  	%r1121, %r1121, %r828;
	ld.global.u32 	%r829, [%rd8+96];
	xor.b32  	%r936, %r936, %r829;
$L__BB0_90:
	and.b32  	%r831, %r793, 32;
	setp.eq.s32 	%p50, %r831, 0;
	@%p50 bra 	$L__BB0_92;
	ld.global.u32 	%r832, [%rd8+100];
	xor.b32  	%r940, %r940, %r832;
	ld.global.u32 	%r833, [%rd8+104];
	xor.b32  	%r1123, %r1123, %r833;
	ld.global.u32 	%r834, [%rd8+108];
	xor.b32  	%r1122, %r1122, %r834;
	ld.global.u32 	%r835, [%rd8+112];
	xor.b32  	%r1121, %r1121, %r835;
	ld.global.u32 	%r836, [%rd8+116];
	xor.b32  	%r936, %r936, %r836;
$L__BB0_92:
	and.b32  	%r838, %r793, 64;
	setp.eq.s32 	%p51, %r838, 0;
	@%p51 bra 	$L__BB0_94;
	ld.global.u32 	%r839, [%rd8+120];
	xor.b32  	%r940, %r940, %r839;
	ld.global.u32 	%r840, [%rd8+124];
	xor.b32  	%r1123, %r1123, %r840;
	ld.global.u32 	%r841, [%rd8+128];
	xor.b32  	%r1122, %r1122, %r841;
	ld.global.u32 	%r842, [%rd8+132];
	xor.b32  	%r1121, %r1121, %r842;
	ld.global.u32 	%r843, [%rd8+136];
	xor.b32  	%r936, %r936, %r843;
$L__BB0_94:
	and.b32  	%r845, %r793, 128;
	setp.eq.s32 	%p52, %r845, 0;
	@%p52 bra 	$L__BB0_96;
	ld.global.u32 	%r846, [%rd8+140];
	xor.b32  	%r940, %r940, %r846;
	ld.global.u32 	%r847, [%rd8+144];
	xor.b32  	%r1123, %r1123, %r847;
	ld.global.u32 	%r848, [%rd8+148];
	xor.b32  	%r1122, %r1122, %r848;
	ld.global.u32 	%r849, [%rd8+152];
	xor.b32  	%r1121, %r1121, %r849;
	ld.global.u32 	%r850, [%rd8+156];
	xor.b32  	%r936, %r936, %r850;
$L__BB0_96:
	and.b32  	%r852, %r793, 256;
	setp.eq.s32 	%p53, %r852, 0;
	@%p53 bra 	$L__BB0_98;
	ld.global.u32 	%r853, [%rd8+160];
	xor.b32  	%r940, %r940, %r853;
	ld.global.u32 	%r854, [%rd8+164];
	xor.b32  	%r1123, %r1123, %r854;
	ld.global.u32 	%r855, [%rd8+168];
	xor.b32  	%r1122, %r1122, %r855;
	ld.global.u32 	%r856, [%rd8+172];
	xor.b32  	%r1121, %r1121, %r856;
	ld.global.u32 	%r857, [%rd8+176];
	xor.b32  	%r936, %r936, %r857;
$L__BB0_98:
	and.b32  	%r859, %r793, 512;
	setp.eq.s32 	%p54, %r859, 0;
	@%p54 bra 	$L__BB0_100;
	ld.global.u32 	%r860, [%rd8+180];
	xor.b32  	%r940, %r940, %r860;
	ld.global.u32 	%r861, [%rd8+184];
	xor.b32  	%r1123, %r1123, %r861;
	ld.global.u32 	%r862, [%rd8+188];
	xor.b32  	%r1122, %r1122, %r862;
	ld.global.u32 	%r863, [%rd8+192];
	xor.b32  	%r1121, %r1121, %r863;
	ld.global.u32 	%r864, [%rd8+196];
	xor.b32  	%r936, %r936, %r864;
$L__BB0_100:
	and.b32  	%r866, %r793, 1024;
	setp.eq.s32 	%p55, %r866, 0;
	@%p55 bra 	$L__BB0_102;
	ld.global.u32 	%r867, [%rd8+200];
	xor.b32  	%r940, %r940, %r867;
	ld.global.u32 	%r868, [%rd8+204];
	xor.b32  	%r1123, %r1123, %r868;
	ld.global.u32 	%r869, [%rd8+208];
	xor.b32  	%r1122, %r1122, %r869;
	ld.global.u32 	%r870, [%rd8+212];
	xor.b32  	%r1121, %r1121, %r870;
	ld.global.u32 	%r871, [%rd8+216];
	xor.b32  	%r936, %r936, %r871;
$L__BB0_102:
	and.b32  	%r873, %r793, 2048;
	setp.eq.s32 	%p56, %r873, 0;
	@%p56 bra 	$L__BB0_104;
	ld.global.u32 	%r874, [%rd8+220];
	xor.b32  	%r940, %r940, %r874;
	ld.global.u32 	%r875, [%rd8+224];
	xor.b32  	%r1123, %r1123, %r875;
	ld.global.u32 	%r876, [%rd8+228];
	xor.b32  	%r1122, %r1122, %r876;
	ld.global.u32 	%r877, [%rd8+232];
	xor.b32  	%r1121, %r1121, %r877;
	ld.global.u32 	%r878, [%rd8+236];
	xor.b32  	%r936, %r936, %r878;
$L__BB0_104:
	and.b32  	%r880, %r793, 4096;
	setp.eq.s32 	%p57, %r880, 0;
	@%p57 bra 	$L__BB0_106;
	ld.global.u32 	%r881, [%rd8+240];
	xor.b32  	%r940, %r940, %r881;
	ld.global.u32 	%r882, [%rd8+244];
	xor.b32  	%r1123, %r1123, %r882;
	ld.global.u32 	%r883, [%rd8+248];
	xor.b32  	%r1122, %r1122, %r883;
	ld.global.u32 	%r884, [%rd8+252];
	xor.b32  	%r1121, %r1121, %r884;
	ld.global.u32 	%r885, [%rd8+256];
	xor.b32  	%r936, %r936, %r885;
$L__BB0_106:
	and.b32  	%r887, %r793, 8192;
	setp.eq.s32 	%p58, %r887, 0;
	@%p58 bra 	$L__BB0_108;
	ld.global.u32 	%r888, [%rd8+260];
	xor.b32  	%r940, %r940, %r888;
	ld.global.u32 	%r889, [%rd8+264];
	xor.b32  	%r1123, %r1123, %r889;
	ld.global.u32 	%r890, [%rd8+268];
	xor.b32  	%r1122, %r1122, %r890;
	ld.global.u32 	%r891, [%rd8+272];
	xor.b32  	%r1121, %r1121, %r891;
	ld.global.u32 	%r892, [%rd8+276];
	xor.b32  	%r936, %r936, %r892;
$L__BB0_108:
	and.b32  	%r894, %r793, 16384;
	setp.eq.s32 	%p59, %r894, 0;
	@%p59 bra 	$L__BB0_110;
	ld.global.u32 	%r895, [%rd8+280];
	xor.b32  	%r940, %r940, %r895;
	ld.global.u32 	%r896, [%rd8+284];
	xor.b32  	%r1123, %r1123, %r896;
	ld.global.u32 	%r897, [%rd8+288];
	xor.b32  	%r1122, %r1122, %r897;
	ld.global.u32 	%r898, [%rd8+292];
	xor.b32  	%r1121, %r1121, %r898;
	ld.global.u32 	%r899, [%rd8+296];
	xor.b32  	%r936, %r936, %r899;
$L__BB0_110:
	and.b32  	%r901, %r793, 32768;
	setp.eq.s32 	%p60, %r901, 0;
	@%p60 bra 	$L__BB0_112;
	ld.global.u32 	%r902, [%rd8+300];
	xor.b32  	%r940, %r940, %r902;
	ld.global.u32 	%r903, [%rd8+304];
	xor.b32  	%r1123, %r1123, %r903;
	ld.global.u32 	%r904, [%rd8+308];
	xor.b32  	%r1122, %r1122, %r904;
	ld.global.u32 	%r905, [%rd8+312];
	xor.b32  	%r1121, %r1121, %r905;
	ld.global.u32 	%r906, [%rd8+316];
	xor.b32  	%r936, %r936, %r906;
$L__BB0_112:
	add.s32 	%r1119, %r1119, 16;
	setp.ne.s32 	%p61, %r1119, 32;
	@%p61 bra 	$L__BB0_80;
	mad.lo.s32 	%r907, %r1113, -31, %r368;
	add.s32 	%r1113, %r907, 1;
	setp.ne.s32 	%p62, %r1113, 5;
	@%p62 bra 	$L__BB0_79;
	st.local.u32 	[%rd1+4], %r940;
	st.local.v2.u32 	[%rd1+8], {%r1123, %r1122};
	st.local.v2.u32 	[%rd1+16], {%r1121, %r936};
$L__BB0_115:
	shr.u64 	%rd27, %rd3, 2;
	add.s32 	%r923, %r923, 1;
	setp.gt.u64 	%p63, %rd3, 3;
	@%p63 bra 	$L__BB0_3;
$L__BB0_116:
	shr.u32 	%r908, %r940, 2;
	xor.b32  	%r909, %r908, %r940;
	shl.b32 	%r910, %r936, 4;
	shl.b32 	%r911, %r909, 1;
	xor.b32  	%r912, %r911, %r910;
	xor.b32  	%r913, %r912, %r909;
	xor.b32  	%r914, %r913, %r936;
	add.s32 	%r915, %r3, %r914;
	add.s32 	%r916, %r915, 362437;
	mul.hi.u32 	%r917, %r916, 1374389535;
	shr.u32 	%r918, %r917, 5;
	mul.lo.s32 	%r919, %r918, 100;
	sub.s32 	%r920, %r916, %r919;
	cvta.to.global.u64 	%rd24, %rd10;
	shl.b64 	%rd25, %rd2, 2;
	add.s64 	%rd26, %rd24, %rd25;
	st.global.u32 	[%rd26], %r920;
$L__BB0_117:
	ret;

}
	// .globl	_Z13displayMatrixPi
.visible .entry _Z13displayMatrixPi(
	.param .u64 .ptr .align 1 _Z13displayMatrixPi_param_0
)
{
	.local .align 8 .b8 	__local_depot1[8];
	.reg .b64 	%SP;
	.reg .b64 	%SPL;
	.reg .pred 	%p<3>;
	.reg .b32 	%r<12>;
	.reg .b64 	%rd<11>;

	mov.u64 	%SPL, __local_depot1;
	cvta.local.u64 	%SP, %SPL;
	ld.param.u64 	%rd1, [_Z13displayMatrixPi_param_0];
	mov.u32 	%r1, %tid.y;
	mov.u32 	%r2, %tid.x;
	or.b32  	%r3, %r1, %r2;
	and.b32  	%r4, %r3, 1016;
	setp.ne.s32 	%p1, %r4, 0;
	@%p1 bra 	$L__BB1_3;
	add.u64 	%rd2, %SP, 0;
	add.u64 	%rd3, %SPL, 0;
	cvta.to.global.u64 	%rd4, %rd1;
	shl.b32 	%r5, %r1, 3;
	add.s32 	%r6, %r5, %r2;
	mul.wide.u32 	%rd5, %r6, 4;
	add.s64 	%rd6, %rd4, %rd5;
	ld.global.u32 	%r7, [%rd6];
	st.local.u32 	[%rd3], %r7;
	mov.u64 	%rd7, $str;
	cvta.global.u64 	%rd8, %rd7;
	{ // callseq 0, 0
	.param .b64 param0;
	st.param.b64 	[param0], %rd8;
	.param .b64 param1;
	st.param.b64 	[param1], %rd2;
	.param .b32 retval0;
	call.uni (retval0), 
	vprintf, 
	(
	param0, 
	param1
	);
	ld.param.b32 	%r8, [retval0];
	} // callseq 0
	setp.ne.s32 	%p2, %r2, 7;
	@%p2 bra 	$L__BB1_3;
	mov.u64 	%rd9, $str$1;
	cvta.global.u64 	%rd10, %rd9;
	{ // callseq 1, 0
	.param .b64 param0;
	st.param.b64 	[param0], %rd10;
	.param .b64 param1;
	st.param.b64 	[param1], 0;
	.param .b32 retval0;
	call.uni (retval0), 
	vprintf, 
	(
	param0, 
	param1
	);
	ld.param.b32 	%r10, [retval0];
	} // callseq 1
$L__BB1_3:
	ret;

}


// ===== COMPILED SASS (sm_100) =====

	.target	sm_100

	.elftype	@"ET_EXEC"


//--------------------- .note.nv.tkinfo           --------------------------
	.section	.note.nv.tkinfo,"",@"SHT_NOTE"
	.sectionflags	@"SHF_NOTE_NV_TKINFO"
	.tkinfo
        /*0018*/ 	.word	0x00000002
        /*0030*/ 	.string	""
        /*0030*/ 	.string	"ptxas"
        /*0030*/ 	.string	"Cuda compilation tools, release 13.0, V13.0.88"
        /*0030*/ 	.string	"Build cuda_13.0.r13.0/compiler.36424714_0"
        /*0030*/ 	.string	"-arch sm_100 -m 64 "



//--------------------- .note.nv.cuinfo           --------------------------
	.section	.note.nv.cuinfo,"",@"SHT_NOTE"
	.sectionflags	@"SHF_NOTE_NV_CUINFO"
        /*0018*/ 	.short	0x0002
        /*001a*/ 	.short	0x0064
        /*001c*/ 	.short	0x0082
	.zero		2


//--------------------- .nv.info                  --------------------------
	.section	.nv.info,"",@"SHT_CUDA_INFO"
	.align	4


	//----- nvinfo : EIATTR_REGCOUNT
	.align		4
        /*0000*/ 	.byte	0x04, 0x2f
        /*0002*/ 	.short	(.L_12 - .L_11)
	.align		4
.L_11:
        /*0004*/ 	.word	index@(_Z16fillRandomMatrixPim)
        /*0008*/ 	.word	0x0000001f


	//----- nvinfo : EIATTR_FRAME_SIZE
	.align		4
.L_12:
        /*000c*/ 	.byte	0x04, 0x11
        /*000e*/ 	.short	(.L_14 - .L_13)
	.align		4
.L_13:
        /*0010*/ 	.word	index@(_Z16fillRandomMatrixPim)
        /*0014*/ 	.word	0x00000030


	//----- nvinfo : EIATTR_REGCOUNT
	.align		4
.L_14:
        /*0018*/ 	.byte	0x04, 0x2f
        /*001a*/ 	.short	(.L_16 - .L_15)
	.align		4
.L_15:
        /*001c*/ 	.word	index@(_Z13displayMatrixPi)
        /*0020*/ 	.word	0x00000018


	//----- nvinfo : EIATTR_FRAME_SIZE
	.align		4
.L_16:
        /*0024*/ 	.byte	0x04, 0x11
        /*0026*/ 	.short	(.L_18 - .L_17)
	.align		4
.L_17:
        /*0028*/ 	.word	index@(_Z13displayMatrixPi)
        /*002c*/ 	.word	0x00000008


	//----- nvinfo : EIATTR_MIN_STACK_SIZE
	.align		4
.L_18:
        /*0030*/ 	.byte	0x04, 0x12
        /*0032*/ 	.short	(.L_20 - .L_19)
	.align		4
.L_19:
        /*0034*/ 	.word	index@(_Z13displayMatrixPi)
        /*0038*/ 	.word	0x00000008


	//----- nvinfo : EIATTR_MIN_STACK_SIZE
	.align		4
.L_20:
        /*003c*/ 	.byte	0x04, 0x12
        /*003e*/ 	.short	(.L_22 - .L_21)
	.align		4
.L_21:
        /*0040*/ 	.word	index@(_Z16fillRandomMatrixPim)
        /*0044*/ 	.word	0x00000030
.L_22:


//--------------------- .nv.compat                --------------------------
	.section	.nv.compat,"",@"SHT_CUDA_COMPAT_INFO"
	.align	4
        /*0000*/ 	.byte	0x02, 0x09, 0x00, 0x00, 0x02, 0x02, 0x01, 0x00, 0x02, 0x05, 0x05, 0x00, 0x03, 0x07, 0x01, 0x01
        /*0010*/ 	.byte	0x02, 0x03, 0x00, 0x00, 0x02, 0x06, 0x01, 0x00, 0x04, 0x0b, 0x08, 0x00, 0x09, 0x00, 0x00, 0x00
        /*0020*/ 	.byte	0x00, 0x00, 0x00, 0x00


//--------------------- .nv.info._Z13displayMatrixPi --------------------------
	.section	.nv.info._Z13displayMatrixPi,"",@"SHT_CUDA_INFO"
	.sectionflags	@""
	.align	4


	//----- nvinfo : EIATTR_CUDA_API_VERSION
	.align		4
        /*0000*/ 	.byte	0x04, 0x37
        /*0002*/ 	.short	(.L_24 - .L_23)
.L_23:
        /*0004*/ 	.word	0x00000082


	//----- nvinfo : EIATTR_KPARAM_INFO
	.align		4
.L_24:
        /*0008*/ 	.byte	0x04, 0x17
        /*000a*/ 	.short	(.L_26 - .L_25)
.L_25:
        /*000c*/ 	.word	0x00000000
        /*0010*/ 	.short	0x0000
        /*0012*/ 	.short	0x0000
        /*0014*/ 	.byte	0x00, 0xf5, 0x21, 0x00


	//----- nvinfo : EIATTR_SPARSE_MMA_MASK
	.align		4
.L_26:
        /*0018*/ 	.byte	0x03, 0x50
        /*001a*/ 	.short	0x0000


	//----- nvinfo : EIATTR_MAXREG_COUNT
	.align		4
        /*001c*/ 	.byte	0x03, 0x1b
        /*001e*/ 	.short	0x00ff


	//----- nvinfo : EIATTR_EXTERNS
	.align		4
        /*0020*/ 	.byte	0x04, 0x0f
        /*0022*/ 	.short	(.L_28 - .L_27)


	//   ....[0]....
	.align		4
.L_27:
        /*0024*/ 	.word	index@(vprintf)


	//----- nvinfo : EIATTR_MERCURY_ISA_VERSION
	.align		4
.L_28:
        /*0028*/ 	.byte	0x03, 0x5f
        /*002a*/ 	.short	0x0101


	//----- nvinfo : EIATTR_VRC_CTA_INIT_COUNT
	.align		4
        /*002c*/ 	.byte	0x02, 0x4a
	.zero		1
	.zero		1


	//----- nvinfo : EIATTR_SYSCALL_OFFSETS
	.align		4
        /*0030*/ 	.byte	0x04, 0x46
        /*0032*/ 	.short	(.L_30 - .L_29)


	//   ....[0]....
.L_29:
        /*0034*/ 	.word	0x00000160


	//   ....[1]....
        /*0038*/ 	.word	0x000001f0


	//----- nvinfo : EIATTR_EXIT_INSTR_OFFSETS
	.align		4
.L_30:
        /*003c*/ 	.byte	0x04, 0x1c
        /*003e*/ 	.short	(.L_32 - .L_31)


	//   ....[0]....
.L_31:
        /*0040*/ 	.word	0x00000090


	//   ....[1]....
        /*0044*/ 	.word	0x00000180


	//   ....[2]....
        /*0048*/ 	.word	0x00000200


	//----- nvinfo : EIATTR_CRS_STACK_SIZE
	.align		4
.L_32:
        /*004c*/ 	.byte	0x04, 0x1e
        /*004e*/ 	.short	(.L_34 - .L_33)
.L_33:
        /*0050*/ 	.word	0x00000000


	//----- nvinfo : EIATTR_CBANK_PARAM_SIZE
	.align		4
.L_34:
        /*0054*/ 	.byte	0x03, 0x19
        /*0056*/ 	.short	0x0008


	//----- nvinfo : EIATTR_PARAM_CBANK
	.align		4
        /*0058*/ 	.byte	0x04, 0x0a
        /*005a*/ 	.short	(.L_36 - .L_35)
	.align		4
.L_35:
        /*005c*/ 	.word	index@(.nv.constant0._Z13displayMatrixPi)
        /*0060*/ 	.short	0x0380
        /*0062*/ 	.short	0x0008


	//----- nvinfo : EIATTR_SW_WAR
	.align		4
.L_36:
        /*0064*/ 	.byte	0x04, 0x36
        /*0066*/ 	.short	(.L_38 - .L_37)
.L_37:
        /*0068*/ 	.word	0x00000008
.L_38:


//--------------------- .nv.info._Z16fillRandomMatrixPim --------------------------
	.section	.nv.info._Z16fillRandomMatrixPim,"",@"SHT_CUDA_INFO"
	.sectionflags	@""
	.align	4


	//----- nvinfo : EIATTR_CUDA_API_VERSION
	.align		4
        /*0000*/ 	.byte	0x04, 0x37
        /*0002*/ 	.short	(.L_40 - .L_39)
.L_39:
        /*0004*/ 	.word	0x00000082


	//----- nvinfo : EIATTR_KPARAM_INFO
	.align		4
.L_40:
        /*0008*/ 	.byte	0x04, 0x17
        /*000a*/ 	.short	(.L_42 - .L_41)
.L_41:
        /*000c*/ 	.word	0x00000000
        /*0010*/ 	.short	0x0001
        /*0012*/ 	.short	0x0008
        /*0014*/ 	.byte	0x00, 0xf0, 0x21, 0x00


	//----- nvinfo : EIATTR_KPARAM_INFO
	.align		4
.L_42:
        /*0018*/ 	.byte	0x04, 0x17
        /*001a*/ 	.short	(.L_44 - .L_43)
.L_43:
        /*001c*/ 	.word	0x00000000
        /*0020*/ 	.short	0x0000
        /*0022*/ 	.short	0x0000
        /*0024*/ 	.byte	0x00, 0xf5, 0x21, 0x00


	//----- nvinfo : EIATTR_SPARSE_MMA_MASK
	.align		4
.L_44:
        /*0028*/ 	.byte	0x03, 0x50
        /*002a*/ 	.short	0x0000


	//----- nvinfo : EIATTR_MAXREG_COUNT
	.align		4
        /*002c*/ 	.byte	0x03, 0x1b
        /*002e*/ 	.short	0x00ff


	//----- nvinfo : EIATTR_MERCURY_ISA_VERSION
	.align		4
        /*0030*/ 	.byte	0x03, 0x5f
        /*0032*/ 	.short	0x0101


	//----- nvinfo : EIATTR_VRC_CTA_INIT_COUNT
	.align		4
        /*0034*/ 	.byte	0x02, 0x4a
	.zero		1
	.zero		1


	//----- nvinfo : EIATTR_EXIT_INSTR_OFFSETS
	.align		4
        /*0038*/ 	.byte	0x04, 0x1c
        /*003a*/ 	.short	(.L_46 - .L_45)


	//   ....[0]....
.L_45:
        /*003c*/ 	.word	0x00000050


	//   ....[1]....
        /*0040*/ 	.word	0x000027f0


	//----- nvinfo : EIATTR_CRS_STACK_SIZE
	.align		4
.L_46:
        /*0044*/ 	.byte	0x04, 0x1e
        /*0046*/ 	.short	(.L_48 - .L_47)
.L_47:
        /*0048*/ 	.word	0x00000000


	//----- nvinfo : EIATTR_CBANK_PARAM_SIZE
	.align		4
.L_48:
        /*004c*/ 	.byte	0x03, 0x19
        /*004e*/ 	.short	0x0010


	//----- nvinfo : EIATTR_PARAM_CBANK
	.align		4
        /*0050*/ 	.byte	0x04, 0x0a
        /*0052*/ 	.short	(.L_50 - .L_49)
	.align		4
.L_49:
        /*0054*/ 	.word	index@(.nv.constant0._Z16fillRandomMatrixPim)
        /*0058*/ 	.short	0x0380
        /*005a*/ 	.short	0x0010


	//----- nvinfo : EIATTR_SW_WAR
	.align		4
.L_50:
        /*005c*/ 	.byte	0x04, 0x36
        /*005e*/ 	.short	(.L_52 - .L_51)
.L_51:
        /*0060*/ 	.word	0x00000008
.L_52:


//--------------------- .nv.callgraph             --------------------------
	.section	.nv.callgraph,"",@"SHT_CUDA_CALLGRAPH"
	.align	4
	.sectionentsize	8
	.align		4
        /*0000*/ 	.word	0x00000000
	.align		4
        /*0004*/ 	.word	0xffffffff
	.align		4
        /*0008*/ 	.word	index@(_Z13displayMatrixPi)
	.align		4
        /*000c*/ 	.word	index@(vprintf)
	.align		4
        /*0010*/ 	.word	0x00000000
	.align		4
        /*0014*/ 	.word	0xfffffffe
	.align		4
        /*0018*/ 	.word	0x00000000
	.align		4
        /*001c*/ 	.word	0xfffffffd
	.align		4
        /*0020*/ 	.word	0x00000000
	.align		4
        /*0024*/ 	.word	0xfffffffc


//--------------------- .nv.constant4             --------------------------
	.section	.nv.constant4,"a",@progbits
	.align	8
	.align		8
.nv.constant4:
        /*0000*/ 	.dword	vprintf
	.align		8
        /*0008*/ 	.dword	precalc_xorwow_matrix
	.align		8
        /*0010*/ 	.dword	precalc_xorwow_offset_matrix
	.align		8
        /*0018*/ 	.dword	mrg32k3aM1
	.align		8
        /*0020*/ 	.dword	mrg32k3aM2
	.align		8
        /*0028*/ 	.dword	mrg32k3aM1SubSeq
	.align		8
        /*0030*/ 	.dword	mrg32k3aM2SubSeq
	.align		8
        /*0038*/ 	.dword	mrg32k3aM1Seq
	.align		8
        /*0040*/ 	.dword	mrg32k3aM2Seq
	.align		8
        /*0048*/ 	.dword	$str
	.align		8
        /*0050*/ 	.dword	$str$1


//--------------------- .nv.constant3             --------------------------
	.section	.nv.constant3,"a",@progbits
	.align	8
.nv.constant3:
	.type		__cr_lgamma_table,@object
	.size		__cr_lgamma_table,(.L_8 - __cr_lgamma_table)
__cr_lgamma_table:
        /*0000*/ 	.byte	0x00, 0x00, 0x00, 0x00, 0x00, 0x00, 0x00, 0x00, 0x00, 0x00, 0x00, 0x00, 0x00, 0x00, 0x00, 0x00
        /*0010*/ 	.byte	0xef, 0x39, 0xfa, 0xfe, 0x42, 0x2e, 0xe6, 0x3f, 0x02, 0x20, 0x2a, 0xfa, 0x0b, 0xab, 0xfc, 0x3f
        /*0020*/ 	.byte	0xf9, 0x2c, 0x92, 0x7c, 0xa7, 0x6c, 0x09, 0x40, 0xc9, 0x79, 0x44, 0x3c, 0x64, 0x26, 0x13, 0x40
        /*0030*/ 	.byte	0xca, 0x01, 0xcf, 0x3a, 0x27, 0x51, 0x1a, 0x40, 0x30, 0xcc, 0x2d, 0xf3, 0xe1, 0x0c, 0x21, 0x40
        /*0040*/ 	.byte	0x0d, 0xb7, 0xfc, 0x82, 0x8e, 0x35, 0x25, 0x40
.L_8:


//--------------------- .text._Z13displayMatrixPi --------------------------
	.section	.text._Z13displayMatrixPi,"ax",@progbits
	.align	128
        .global         _Z13displayMatrixPi
        .type           _Z13displayMatrixPi,@function
        .size           _Z13displayMatrixPi,(.L_x_15 - _Z13displayMatrixPi)
        .other          _Z13displayMatrixPi,@"STO_CUDA_ENTRY STV_DEFAULT"
_Z13displayMatrixPi:
.text._Z13displayMatrixPi:
[----:B------:R-:W0:Y:S01]  /*0000*/  LDC R1, c[0x0][0x37c] ;  /* 0x0000df00ff017b82 */ /* 0x000e220000000800 */
[----:B------:R-:W1:Y:S01]  /*0010*/  S2R R0, SR_TID.Y ;  /* 0x0000000000007919 */ /* 0x000e620000002200 */
[----:B------:R-:W2:Y:S01]  /*0020*/  LDCU UR4, c[0x0][0x2f8] ;  /* 0x00005f00ff0477ac */ /* 0x000ea20008000800 */
[----:B0-----:R-:W-:Y:S01]  /*0030*/  VIADD R1, R1, 0xfffffff8 ;  /* 0xfffffff801017836 */ /* 0x001fe20000000000 */
[----:B------:R-:W1:Y:S01]  /*0040*/  S2R R17, SR_TID.X ;  /* 0x0000000000117919 */ /* 0x000e620000002100 */
[----:B------:R-:W0:Y:S03]  /*0050*/  LDCU UR5, c[0x0][0x2fc] ;  /* 0x00005f80ff0577ac */ /* 0x000e260008000800 */
[----:B--2---:R-:W-:-:S05]  /*0060*/  IADD3 R6, P1, PT, R1, UR4, RZ ;  /* 0x0000000401067c10 */ /* 0x004fca000ff3e0ff */
[----:B0-----:R-:W-:Y:S01]  /*0070*/  IMAD.X R7, RZ, RZ, UR5, P1 ;  /* 0x00000005ff077e24 */ /* 0x001fe200088e06ff */
[----:B-1----:R-:W-:-:S13]  /*0080*/  LOP3.LUT P0, RZ, R0, 0x3f8, R17, 0xc8, !PT ;  /* 0x000003f800ff7812 */ /* 0x002fda000780c811 */
[----:B------:R-:W-:Y:S05]  /*0090*/  @P0 EXIT ;  /* 0x000000000000094d */ /* 0x000fea0003800000 */
[----:B------:R-:W0:Y:S01]  /*00a0*/  LDC.64 R2, c[0x0][0x380] ;  /* 0x0000e000ff027b82 */ /* 0x000e220000000a00 */
[----:B------:R-:W1:Y:S01]  /*00b0*/  LDCU.64 UR4, c[0x0][0x358] ;  /* 0x00006b00ff0477ac */ /* 0x000e620008000a00 */
[----:B------:R-:W-:-:S04]  /*00c0*/  IMAD R5, R0, 0x8, R17 ;  /* 0x0000000800057824 */ /* 0x000fc800078e0211 */
[----:B0-----:R-:W-:-:S06]  /*00d0*/  IMAD.WIDE.U32 R2, R5, 0x4, R2 ;  /* 0x0000000405027825 */ /* 0x001fcc00078e0002 */
[----:B-1----:R-:W2:Y:S01]  /*00e0*/  LDG.E R2, desc[UR4][R2.64] ;  /* 0x0000000402027981 */ /* 0x002ea2000c1e1900 */
[----:B------:R-:W-:Y:S01]  /*00f0*/  MOV R16, 0x0 ;  /* 0x0000000000107802 */ /* 0x000fe20000000f00 */
[----:B------:R-:W0:Y:S03]  /*0100*/  LDCU.64 UR4, c[0x4][0x48] ;  /* 0x01000900ff0477ac */ /* 0x000e260008000a00 */
[----:B------:R1:W3:Y:S01]  /*0110*/  LDC.64 R8, c[0x4][R16] ;  /* 0x0100000010087b82 */ /* 0x0002e20000000a00 */
[----:B0-----:R-:W-:Y:S01]  /*0120*/  MOV R4, UR4 ;  /* 0x0000000400047c02 */ /* 0x001fe20008000f00 */
[----:B------:R-:W-:Y:S01]  /*0130*/  IMAD.U32 R5, RZ, RZ, UR5 ;  /* 0x00000005ff057e24 */ /* 0x000fe2000f8e00ff */
[----:B--23--:R1:W-:Y:S06]  /*0140*/  STL [R1], R2 ;  /* 0x0000000201007387 */ /* 0x00c3ec0000100800 */
[----:B------:R-:W-:-:S07]  /*0150*/  LEPC R20, `(.L_x_0) ;  /* 0x000000001014794e */ /* 0x000fce0000000000 */
[----:B-1----:R-:W-:Y:S05]  /*0160*/  CALL.ABS.NOINC R8 ;  /* 0x0000000008007343 */ /* 0x002fea0003c00000 */
.L_x_0:
[----:B------:R-:W-:-:S13]  /*0170*/  ISETP.NE.AND P0, PT, R17, 0x7, PT ;  /* 0x000000071100780c */ /* 0x000fda0003f05270 */
[----:B------:R-:W-:Y:S05]  /*0180*/  @P0 EXIT ;  /* 0x000000000000094d */ /* 0x000fea0003800000 */
[----:B------:R-:W0:Y:S01]  /*0190*/  LDC.64 R16, c[0x4][R16] ;  /* 0x0100000010107b82 */ /* 0x000e220000000a00 */
[----:B------:R-:W1:Y:S01]  /*01a0*/  LDCU.64 UR4, c[0x4][0x50] ;  /* 0x01000a00ff0477ac */ /* 0x000e620008000a00 */
[----:B------:R-:W-:Y:S01]  /*01b0*/  CS2R R6, SRZ ;  /* 0x0000000000067805 */ /* 0x000fe2000001ff00 */
[----:B-1----:R-:W-:Y:S01]  /*01c0*/  IMAD.U32 R4, RZ, RZ, UR4 ;  /* 0x00000004ff047e24 */ /* 0x002fe2000f8e00ff */
[----:B------:R-:W-:-:S07]  /*01d0*/  MOV R5, UR5 ;  /* 0x0000000500057c02 */ /* 0x000fce0008000f00 */
[----:B------:R-:W-:-:S07]  /*01e0*/  LEPC R20, `(.L_x_1) ;  /* 0x000000001014794e */ /* 0x000fce0000000000 */
[----:B0-----:R-:W-:Y:S05]  /*01f0*/  CALL.ABS.NOINC R16 ;  /* 0x0000000010007343 */ /* 0x001fea0003c00000 */
.L_x_1:
[----:B------:R-:W-:Y:S05]  /*0200*/  EXIT ;  /* 0x000000000000794d */ /* 0x000fea0003800000 */
.L_x_2:
[----:B------:R-:W-:-:S00]  /*0210*/  BRA `(.L_x_2) ;  /* 0xfffffffc00fc7947 */ /* 0x000fc0000383ffff */
[----:B------:R-:W-:-:S00]  /*0220*/  NOP ;  /* 0x0000000000007918 */ /* 0x000fc00000000000 */
        /* <DEDUP_REMOVED lines=13> */
.L_x_15:


//--------------------- .text._Z16fillRandomMatrixPim --------------------------
	.section	.text._Z16fillRandomMatrixPim,"ax",@progbits
	.align	128
        .global         _Z16fillRandomMatrixPim
        .type           _Z16fillRandomMatrixPim,@function
        .size           _Z16fillRandomMatrixPim,(.L_x_16 - _Z16fillRandomMatrixPim)
        .other          _Z16fillRandomMatrixPim,@"STO_CUDA_ENTRY STV_DEFAULT"
_Z16fillRandomMatrixPim:
.text._Z16fillRandomMatrixPim:
[----:B------:R-:W0:Y:S01]  /*0000*/  LDC R1, c[0x0][0x37c] ;  /* 0x0000df00ff017b82 */ /* 0x000e220000000800 */
[----:B------:R-:W1:Y:S01]  /*0010*/  S2R R8, SR_TID.Y ;  /* 0x0000000000087919 */ /* 0x000e620000002200 */
[----:B0-----:R-:W-:Y:S01]  /*0020*/  VIADD R1, R1, 0xffffffd0 ;  /* 0xffffffd001017836 */ /* 0x001fe20000000000 */
[----:B------:R-:W1:Y:S02]  /*0030*/  S2R R11, SR_TID.X ;  /* 0x00000000000b7919 */ /* 0x000e640000002100 */
[----:B-1----:R-:W-:-:S13]  /*0040*/  LOP3.LUT P0, RZ, R8, 0x3f8, R11, 0xc8, !PT ;  /* 0x000003f808ff7812 */ /* 0x002fda000780c80b */
[----:B------:R-:W-:Y:S05]  /*0050*/  @P0 EXIT ;  /* 0x000000000000094d */ /* 0x000fea0003800000 */
[----:B------:R-:W0:Y:S01]  /*0060*/  LDC.64 R2, c[0x0][0x388] ;  /* 0x0000e200ff027b82 */ /* 0x000e220000000a00 */
[----:B------:R-:W1:Y:S01]  /*0070*/  LDCU.64 UR6, c[0x0][0x358] ;  /* 0x00006b00ff0677ac */ /* 0x000e620008000a00 */
[----:B------:R-:W-:Y:S01]  /*0080*/  BSSY.RECONVERGENT B0, `(.L_x_3) ;  /* 0x000025f000007945 */ /* 0x000fe20003800200 */
[----:B0-----:R-:W-:Y:S02]  /*0090*/  LOP3.LUT R0, R2, 0xaad26b49, RZ, 0x3c, !PT ;  /* 0xaad26b4902007812 */ /* 0x001fe400078e3cff */
[----:B------:R-:W-:-:S03]  /*00a0*/  LOP3.LUT R2, R3, 0xf7dcefdd, RZ, 0x3c, !PT ;  /* 0xf7dcefdd03027812 */ /* 0x000fc600078e3cff */
[----:B------:R-:W-:Y:S02]  /*00b0*/  IMAD R0, R0, 0x4182bed5, RZ ;  /* 0x4182bed500007824 */ /* 0x000fe400078e02ff */
[----:B------:R-:W-:Y:S02]  /*00c0*/  IMAD R9, R2, -0x658354e5, RZ ;  /* 0x9a7cab1b02097824 */ /* 0x000fe400078e02ff */
[C---:B------:R-:W-:Y:S01]  /*00d0*/  VIADD R5, R0.reuse, 0x583f19 ;  /* 0x00583f1900057836 */ /* 0x040fe20000000000 */
[C---:B------:R-:W-:Y:S01]  /*00e0*/  LOP3.LUT R6, R0.reuse, 0x159a55e5, RZ, 0x3c, !PT ;  /* 0x159a55e500067812 */ /* 0x040fe200078e3cff */
[C---:B------:R-:W-:Y:S01]  /*00f0*/  VIADD R3, R0.reuse, 0x75bcd15 ;  /* 0x075bcd1500037836 */ /* 0x040fe20000000000 */
[----:B------:R-:W-:Y:S01]  /*0100*/  IADD3 R2, PT, PT, R0, 0x64f0c9, R9 ;  /* 0x0064f0c900027810 */ /* 0x000fe20007ffe009 */
[C---:B------:R-:W-:Y:S01]  /*0110*/  VIADD R7, R9.reuse, 0x1f123bb5 ;  /* 0x1f123bb509077836 */ /* 0x040fe20000000000 */
[----:B------:R-:W-:Y:S01]  /*0120*/  LOP3.LUT R4, R9, 0x5491333, RZ, 0x3c, !PT ;  /* 0x0549133309047812 */ /* 0x000fe200078e3cff */
[----:B------:R-:W-:-:S02]  /*0130*/  IMAD R0, R8, 0x8, R11 ;  /* 0x0000000808007824 */ /* 0x000fc400078e020b */
[----:B------:R0:W-:Y:S03]  /*0140*/  STL.64 [R1], R2 ;  /* 0x0000000201007387 */ /* 0x0001e60000100a00 */
[----:B------:R-:W-:Y:S01]  /*0150*/  ISETP.NE.AND P0, PT, R0, RZ, PT ;  /* 0x000000ff0000720c */ /* 0x000fe20003f05270 */
[----:B------:R0:W-:Y:S04]  /*0160*/  STL.64 [R1+0x8], R6 ;  /* 0x0000080601007387 */ /* 0x0001e80000100a00 */
[----:B------:R0:W-:Y:S08]  /*0170*/  STL.64 [R1+0x10], R4 ;  /* 0x0000100401007387 */ /* 0x0001f00000100a00 */
[----:B-1----:R-:W-:Y:S05]  /*0180*/  @!P0 BRA `(.L_x_4) ;  /* 0x0000002400388947 */ /* 0x002fea0003800000 */
[----:B------:R-:W-:Y:S02]  /*0190*/  IMAD.MOV.U32 R11, RZ, RZ, R0 ;  /* 0x000000ffff0b7224 */ /* 0x000fe400078e0000 */
[----:B------:R-:W-:Y:S02]  /*01a0*/  IMAD.MOV.U32 R10, RZ, RZ, RZ ;  /* 0x000000ffff0a7224 */ /* 0x000fe400078e00ff */
[----:B0-----:R-:W-:-:S07]  /*01b0*/  IMAD.MOV.U32 R2, RZ, RZ, RZ ;  /* 0x000000ffff027224 */ /* 0x001fce00078e00ff */
.L_x_13:
[----:B------:R-:W-:Y:S01]  /*01c0*/  LOP3.LUT R0, R11, 0x3, RZ, 0xc0, !PT ;  /* 0x000000030b007812 */ /* 0x000fe200078ec0ff */
[----:B------:R-:W-:Y:S03]  /*01d0*/  BSSY.RECONVERGENT B1, `(.L_x_5) ;  /* 0x0000243000017945 */ /* 0x000fe60003800200 */
[----:B------:R-:W-:-:S04]  /*01e0*/  ISETP.NE.U32.AND P0, PT, R0, RZ, PT ;  /* 0x000000ff0000720c */ /* 0x000fc80003f05070 */
[----:B------:R-:W-:-:S13]  /*01f0*/  ISETP.NE.AND.EX P0, PT, RZ, RZ, PT, P0 ;  /* 0x000000ffff00720c */ /* 0x000fda0003f05300 */
[----:B0-----:R-:W-:Y:S05]  /*0200*/  @!P0 BRA `(.L_x_6) ;  /* 0x0000002000fc8947 */ /* 0x001fea0003800000 */
[----:B------:R-:W0:Y:S01]  /*0210*/  LDC.64 R8, c[0x4][0x8] ;  /* 0x01000200ff087b82 */ /* 0x000e220000000a00 */
[----:B------:R-:W-:Y:S01]  /*0220*/  IMAD.MOV.U32 R0, RZ, RZ, RZ ;  /* 0x000000ffff007224 */ /* 0x000fe200078e00ff */
[----:B------:R-:W-:Y:S02]  /*0230*/  CS2R R4, SRZ ;  /* 0x0000000000047805 */ /* 0x000fe4000001ff00 */
[----:B------:R-:W-:Y:S01]  /*0240*/  CS2R R6, SRZ ;  /* 0x0000000000067805 */ /* 0x000fe2000001ff00 */
[----:B------:R-:W-:Y:S02]  /*0250*/  IMAD.MOV.U32 R3, RZ, RZ, RZ ;  /* 0x000000ffff037224 */ /* 0x000fe400078e00ff */
[----:B0-----:R-:W-:-:S07]  /*0260*/  IMAD.WIDE.U32 R8, R10, 0xc80, R8 ;  /* 0x00000c800a087825 */ /* 0x001fce00078e0008 */
.L_x_8:
[----:B------:R-:W-:-:S06]  /*0270*/  IMAD R14, R0, 0x4, R1 ;  /* 0x00000004000e7824 */ /* 0x000fcc00078e0201 */
[----:B------:R-:W5:Y:S01]  /*0280*/  LDL R14, [R14+0x4] ;  /* 0x000004000e0e7983 */ /* 0x000f620000100800 */
[----:B------:R-:W-:Y:S01]  /*0290*/  IMAD.SHL.U32 R15, R0, 0x20, RZ ;  /* 0x00000020000f7824 */ /* 0x000fe200078e00ff */
[----:B------:R-:W-:-:S06]  /*02a0*/  UMOV UR4, URZ ;  /* 0x000000ff00047c82 */ /* 0x000fcc0008000000 */
.L_x_7:
[----:B-----5:R-:W-:Y:S01]  /*02b0*/  SHF.R.U32.HI R22, RZ, UR4, R14 ;  /* 0x00000004ff167c19 */ /* 0x020fe2000801160e */
[----:B------:R-:W-:-:S03]  /*02c0*/  VIADD R12, R15, UR4 ;  /* 0x000000040f0c7c36 */ /* 0x000fc60008000000 */
[----:B------:R-:W-:-:S04]  /*02d0*/  LOP3.LUT R13, R22, 0x1, RZ, 0xc0, !PT ;  /* 0x00000001160d7812 */ /* 0x000fc800078ec0ff */
[----:B------:R-:W-:Y:S01]  /*02e0*/  ISETP.NE.U32.AND P0, PT, R13, 0x1, PT ;  /* 0x000000010d00780c */ /* 0x000fe20003f05070 */
[----:B------:R-:W-:-:S03]  /*02f0*/  IMAD R13, R12, 0x5, RZ ;  /* 0x000000050c0d7824 */ /* 0x000fc600078e02ff */
[----:B------:R-:W-:Y:S01]  /*0300*/  R2P PR, R22, 0x7e ;  /* 0x0000007e16007804 */ /* 0x000fe20000000000 */
[----:B------:R-:W-:-:S08]  /*0310*/  IMAD.WIDE.U32 R12, R13, 0x4, R8 ;  /* 0x000000040d0c7825 */ /* 0x000fd000078e0008 */
[----:B------:R-:W2:Y:S04]  /*0320*/  @!P0 LDG.E R16, desc[UR6][R12.64+0x10] ;  /* 0x000010060c108981 */ /* 0x000ea8000c1e1900 */
[----:B------:R-:W3:Y:S04]  /*0330*/  @P1 LDG.E R18, desc[UR6][R12.64+0x24] ;  /* 0x000024060c121981 */ /* 0x000ee8000c1e1900 */
[----:B------:R-:W4:Y:S04]  /*0340*/  @P2 LDG.E R20, desc[UR6][R12.64+0x38] ;  /* 0x000038060c142981 */ /* 0x000f28000c1e1900 */
[----:B------:R-:W4:Y:S04]  /*0350*/  @P3 LDG.E R24, desc[UR6][R12.64+0x4c] ;  /* 0x00004c060c183981 */ /* 0x000f28000c1e1900 */
[----:B------:R-:W4:Y:S04]  /*0360*/  @P4 LDG.E R26, desc[UR6][R12.64+0x60] ;  /* 0x000060060c1a4981 */ /* 0x000f28000c1e1900 */
[----:B------:R-:W4:Y:S04]  /*0370*/  @!P0 LDG.E R17, desc[UR6][R12.64+0x4] ;  /* 0x000004060c118981 */ /* 0x000f28000c1e1900 */
[----:B------:R-:W4:Y:S04]  /*0380*/  @!P0 LDG.E R19, desc[UR6][R12.64+0xc] ;  /* 0x00000c060c138981 */ /* 0x000f28000c1e1900 */
[----:B------:R-:W4:Y:S04]  /*0390*/  @P1 LDG.E R21, desc[UR6][R12.64+0x18] ;  /* 0x000018060c151981 */ /* 0x000f28000c1e1900 */
[----:B------:R-:W4:Y:S04]  /*03a0*/  @P3 LDG.E R23, desc[UR6][R12.64+0x40] ;  /* 0x000040060c173981 */ /* 0x000f28000c1e1900 */
[----:B------:R-:W4:Y:S04]  /*03b0*/  @P5 LDG.E R25, desc[UR6][R12.64+0x70] ;  /* 0x000070060c195981 */ /* 0x000f28000c1e1900 */
[----:B------:R-:W4:Y:S01]  /*03c0*/  @P6 LDG.E R28, desc[UR6][R12.64+0x88] ;  /* 0x000088060c1c6981 */ /* 0x000f22000c1e1900 */
[----:B--2---:R-:W-:-:S03]  /*03d0*/  @!P0 LOP3.LUT R5, R5, R16, RZ, 0x3c, !PT ;  /* 0x0000001005058212 */ /* 0x004fc600078e3cff */
[----:B------:R-:W2:Y:S01]  /*03e0*/  @!P0 LDG.E R16, desc[UR6][R12.64] ;  /* 0x000000060c108981 */ /* 0x000ea2000c1e1900 */
[----:B---3--:R-:W-:-:S03]  /*03f0*/  @P1 LOP3.LUT R5, R5, R18, RZ, 0x3c, !PT ;  /* 0x0000001205051212 */ /* 0x008fc600078e3cff */
[----:B------:R-:W3:Y:S01]  /*0400*/  @!P0 LDG.E R18, desc[UR6][R12.64+0x8] ;  /* 0x000008060c128981 */ /* 0x000ee2000c1e1900 */
[----:B----4-:R-:W-:-:S03]  /*0410*/  @P2 LOP3.LUT R5, R5, R20, RZ, 0x3c, !PT ;  /* 0x0000001405052212 */ /* 0x010fc600078e3cff */
[----:B------:R-:W4:Y:S01]  /*0420*/  @P1 LDG.E R20, desc[UR6][R12.64+0x14] ;  /* 0x000014060c141981 */ /* 0x000f22000c1e1900 */
[----:B------:R-:W-:-:S03]  /*0430*/  @P3 LOP3.LUT R5, R5, R24, RZ, 0x3c, !PT ;  /* 0x0000001805053212 */ /* 0x000fc600078e3cff */
[----:B------:R-:W4:Y:S01]  /*0440*/  @P5 LDG.E R24, desc[UR6][R12.64+0x74] ;  /* 0x000074060c185981 */ /* 0x000f22000c1e1900 */
[----:B------:R-:W-:-:S03]  /*0450*/  @P4 LOP3.LUT R5, R5, R26, RZ, 0x3c, !PT ;  /* 0x0000001a05054212 */ /* 0x000fc600078e3cff */
[----:B------:R-:W4:Y:S01]  /*0460*/  @P3 LDG.E R26, desc[UR6][R12.64+0x44] ;  /* 0x000044060c1a3981 */ /* 0x000f22000c1e1900 */
[----:B------:R-:W-:-:S03]  /*0470*/  @!P0 LOP3.LUT R6, R6, R17, RZ, 0x3c, !PT ;  /* 0x0000001106068212 */ /* 0x000fc600078e3cff */
[----:B------:R-:W4:Y:S01]  /*0480*/  @P1 LDG.E R17, desc[UR6][R12.64+0x20] ;  /* 0x000020060c111981 */ /* 0x000f22000c1e1900 */
[----:B------:R-:W-:-:S03]  /*0490*/  @!P0 LOP3.LUT R4, R4, R19, RZ, 0x3c, !PT ;  /* 0x0000001304048212 */ /* 0x000fc600078e3cff */
[----:B------:R-:W4:Y:S01]  /*04a0*/  @P2 LDG.E R19, desc[UR6][R12.64+0x2c] ;  /* 0x00002c060c132981 */ /* 0x000f22000c1e1900 */
[----:B------:R-:W-:-:S03]  /*04b0*/  @P1 LOP3.LUT R6, R6, R21, RZ, 0x3c, !PT ;  /* 0x0000001506061212 */ /* 0x000fc600078e3cff */
[----:B------:R-:W4:Y:S01]  /*04c0*/  @P2 LDG.E R21, desc[UR6][R12.64+0x34] ;  /* 0x000034060c152981 */ /* 0x000f22000c1e1900 */
[----:B--2---:R-:W-:-:S03]  /*04d0*/  @!P0 LOP3.LUT R3, R3, R16, RZ, 0x3c, !PT ;  /* 0x0000001003038212 */ /* 0x004fc600078e3cff */
[----:B------:R-:W2:Y:S01]  /*04e0*/  @P1 LDG.E R16, desc[UR6][R12.64+0x1c] ;  /* 0x00001c060c101981 */ /* 0x000ea2000c1e1900 */
[----:B---3--:R-:W-:-:S03]  /*04f0*/  @!P0 LOP3.LUT R7, R7, R18, RZ, 0x3c, !PT ;  /* 0x0000001207078212 */ /* 0x008fc600078e3cff */
[----:B------:R-:W3:Y:S01]  /*0500*/  @P2 LDG.E R18, desc[UR6][R12.64+0x28] ;  /* 0x000028060c122981 */ /* 0x000ee2000c1e1900 */
[----:B----4-:R-:W-:-:S03]  /*0510*/  @P1 LOP3.LUT R3, R3, R20, RZ, 0x3c, !PT ;  /* 0x0000001403031212 */ /* 0x010fc600078e3cff */
[----:B------:R-:W4:Y:S01]  /*0520*/  @P2 LDG.E R20, desc[UR6][R12.64+0x30] ;  /* 0x000030060c142981 */ /* 0x000f22000c1e1900 */
[----:B------:R-:W-:-:S03]  /*0530*/  @P5 LOP3.LUT R5, R5, R24, RZ, 0x3c, !PT ;  /* 0x0000001805055212 */ /* 0x000fc600078e3cff */
[----:B------:R-:W4:Y:S01]  /*0540*/  @P3 LDG.E R24, desc[UR6][R12.64+0x3c] ;  /* 0x00003c060c183981 */ /* 0x000f22000c1e1900 */
[----:B------:R-:W-:-:S03]  /*0550*/  @P1 LOP3.LUT R4, R4, R17, RZ, 0x3c, !PT ;  /* 0x0000001104041212 */ /* 0x000fc600078e3cff */
[----:B------:R-:W4:Y:S01]  /*0560*/  @P3 LDG.E R17, desc[UR6][R12.64+0x48] ;  /* 0x000048060c113981 */ /* 0x000f22000c1e1900 */
[----:B------:R-:W-:-:S03]  /*0570*/  @P2 LOP3.LUT R6, R6, R19, RZ, 0x3c, !PT ;  /* 0x0000001306062212 */ /* 0x000fc600078e3cff */
[----:B------:R-:W4:Y:S01]  /*0580*/  @P4 LDG.E R19, desc[UR6][R12.64+0x54] ;  /* 0x000054060c134981 */ /* 0x000f22000c1e1900 */
[----:B------:R-:W-:Y:S02]  /*0590*/  @P2 LOP3.LUT R4, R4, R21, RZ, 0x3c, !PT ;  /* 0x0000001504042212 */ /* 0x000fe400078e3cff */
[----:B------:R-:W-:Y:S01]  /*05a0*/  @P3 LOP3.LUT R6, R6, R23, RZ, 0x3c, !PT ;  /* 0x0000001706063212 */ /* 0x000fe200078e3cff */
[----:B------:R-:W4:Y:S04]  /*05b0*/  @P4 LDG.E R21, desc[UR6][R12.64+0x5c] ;  /* 0x00005c060c154981 */ /* 0x000f28000c1e1900 */
[----:B------:R-:W4:Y:S01]  /*05c0*/  @P5 LDG.E R23, desc[UR6][R12.64+0x68] ;  /* 0x000068060c175981 */ /* 0x000f22000c1e1900 */
[----:B--2---:R-:W-:-:S03]  /*05d0*/  @P1 LOP3.LUT R7, R7, R16, RZ, 0x3c, !PT ;  /* 0x0000001007071212 */ /* 0x004fc600078e3cff */
[----:B------:R-:W2:Y:S01]  /*05e0*/  @P4 LDG.E R16, desc[UR6][R12.64+0x50] ;  /* 0x000050060c104981 */ /* 0x000ea2000c1e1900 */
[----:B---3--:R-:W-:-:S03]  /*05f0*/  @P2 LOP3.LUT R3, R3, R18, RZ, 0x3c, !PT ;  /* 0x0000001203032212 */ /* 0x008fc600078e3cff */
[----:B------:R-:W3:Y:S01]  /*0600*/  @P4 LDG.E R18, desc[UR6][R12.64+0x58] ;  /* 0x000058060c124981 */ /* 0x000ee2000c1e1900 */
[----:B----4-:R-:W-:-:S03]  /*0610*/  @P2 LOP3.LUT R7, R7, R20, RZ, 0x3c, !PT ;  /* 0x0000001407072212 */ /* 0x010fc600078e3cff */
[----:B------:R-:W4:Y:S01]  /*0620*/  @P5 LDG.E R20, desc[UR6][R12.64+0x64] ;  /* 0x000064060c145981 */ /* 0x000f22000c1e1900 */
[----:B------:R-:W-:-:S03]  /*0630*/  @P3 LOP3.LUT R3, R3, R24, RZ, 0x3c, !PT ;  /* 0x0000001803033212 */ /* 0x000fc600078e3cff */
[----:B------:R-:W4:Y:S01]  /*0640*/  @P5 LDG.E R24, desc[UR6][R12.64+0x6c] ;  /* 0x00006c060c185981 */ /* 0x000f22000c1e1900 */
[----:B------:R-:W-:Y:S02]  /*0650*/  LOP3.LUT P0, RZ, R22, 0x80, RZ, 0xc0, !PT ;  /* 0x0000008016ff7812 */ /* 0x000fe4000780c0ff */
[----:B------:R-:W-:Y:S02]  /*0660*/  @P3 LOP3.LUT R7, R7, R26, RZ, 0x3c, !PT ;  /* 0x0000001a07073212 */ /* 0x000fe400078e3cff */
[----:B------:R-:W-:Y:S02]  /*0670*/  @P3 LOP3.LUT R4, R4, R17, RZ, 0x3c, !PT ;  /* 0x0000001104043212 */ /* 0x000fe400078e3cff */
[----:B------:R-:W4:Y:S01]  /*0680*/  @P6 LDG.E R17, desc[UR6][R12.64+0x7c] ;  /* 0x00007c060c116981 */ /* 0x000f22000c1e1900 */
[----:B------:R-:W-:-:S03]  /*0690*/  @P4 LOP3.LUT R6, R6, R19, RZ, 0x3c, !PT ;  /* 0x0000001306064212 */ /* 0x000fc600078e3cff */
[----:B------:R-:W4:Y:S01]  /*06a0*/  @P6 LDG.E R19, desc[UR6][R12.64+0x84] ;  /* 0x000084060c136981 */ /* 0x000f22000c1e1900 */
[----:B------:R-:W-:-:S03]  /*06b0*/  @P4 LOP3.LUT R4, R4, R21, RZ, 0x3c, !PT ;  /* 0x0000001504044212 */ /* 0x000fc600078e3cff */
[----:B------:R-:W4:Y:S01]  /*06c0*/  @P0 LDG.E R26, desc[UR6][R12.64+0x9c] ;  /* 0x00009c060c1a0981 */ /* 0x000f22000c1e1900 */
[----:B------:R-:W-:-:S03]  /*06d0*/  @P5 LOP3.LUT R6, R6, R23, RZ, 0x3c, !PT ;  /* 0x0000001706065212 */ /* 0x000fc600078e3cff */
        /* <DEDUP_REMOVED lines=10> */
[----:B------:R-:W-:Y:S02]  /*0780*/  @P5 LOP3.LUT R4, R4, R25, RZ, 0x3c, !PT ;  /* 0x0000001904045212 */ /* 0x000fe400078e3cff */
[----:B------:R-:W-:Y:S02]  /*0790*/  @P6 LOP3.LUT R5, R5, R28, RZ, 0x3c, !PT ;  /* 0x0000001c05056212 */ /* 0x000fe400078e3cff */
[----:B------:R-:W-:Y:S02]  /*07a0*/  @P6 LOP3.LUT R6, R6, R17, RZ, 0x3c, !PT ;  /* 0x0000001106066212 */ /* 0x000fe400078e3cff */
[----:B------:R-:W-:Y:S02]  /*07b0*/  @P6 LOP3.LUT R4, R4, R19, RZ, 0x3c, !PT ;  /* 0x0000001304046212 */ /* 0x000fe400078e3cff */
[----:B------:R-:W-:Y:S02]  /*07c0*/  @P0 LOP3.LUT R5, R5, R26, RZ, 0x3c, !PT ;  /* 0x0000001a05050212 */ /* 0x000fe400078e3cff */
[----:B------:R-:W-:-:S02]  /*07d0*/  @P0 LOP3.LUT R6, R6, R21, RZ, 0x3c, !PT ;  /* 0x0000001506060212 */ /* 0x000fc400078e3cff */
[----:B------:R-:W-:Y:S02]  /*07e0*/  @P0 LOP3.LUT R4, R4, R23, RZ, 0x3c, !PT ;  /* 0x0000001704040212 */ /* 0x000fe400078e3cff */
[----:B--2---:R-:W-:Y:S02]  /*07f0*/  @P6 LOP3.LUT R3, R3, R16, RZ, 0x3c, !PT ;  /* 0x0000001003036212 */ /* 0x004fe400078e3cff */
[----:B---3--:R-:W-:Y:S02]  /*0800*/  @P6 LOP3.LUT R7, R7, R18, RZ, 0x3c, !PT ;  /* 0x0000001207076212 */ /* 0x008fe400078e3cff */
[----:B----4-:R-:W-:Y:S02]  /*0810*/  @P0 LOP3.LUT R3, R3, R20, RZ, 0x3c, !PT ;  /* 0x0000001403030212 */ /* 0x010fe400078e3cff */
[----:B------:R-:W-:Y:S02]  /*0820*/  @P0 LOP3.LUT R7, R7, R24, RZ, 0x3c, !PT ;  /* 0x0000001807070212 */ /* 0x000fe400078e3cff */
[----:B------:R-:W-:-:S13]  /*0830*/  R2P PR, R22.B1, 0x7f ;  /* 0x0000007f16007804 */ /* 0x000fda0000001000 */
[----:B------:R-:W2:Y:S04]  /*0840*/  @P0 LDG.E R18, desc[UR6][R12.64+0xa0] ;  /* 0x0000a0060c120981 */ /* 0x000ea8000c1e1900 */
[----:B------:R-:W3:Y:S04]  /*0850*/  @P0 LDG.E R19, desc[UR6][R12.64+0xa4] ;  /* 0x0000a4060c130981 */ /* 0x000ee8000c1e1900 */
[----:B------:R-:W4:Y:S04]  /*0860*/  @P0 LDG.E R20, desc[UR6][R12.64+0xa8] ;  /* 0x0000a8060c140981 */ /* 0x000f28000c1e1900 */
[----:B------:R-:W4:Y:S04]  /*0870*/  @P0 LDG.E R21, desc[UR6][R12.64+0xac] ;  /* 0x0000ac060c150981 */ /* 0x000f28000c1e1900 */
[----:B------:R-:W4:Y:S04]  /*0880*/  @P0 LDG.E R24, desc[UR6][R12.64+0xb0] ;  /* 0x0000b0060c180981 */ /* 0x000f28000c1e1900 */
[----:B------:R-:W4:Y:S04]  /*0890*/  @P1 LDG.E R16, desc[UR6][R12.64+0xbc] ;  /* 0x0000bc060c101981 */ /* 0x000f28000c1e1900 */
[----:B------:R-:W4:Y:S04]  /*08a0*/  @P1 LDG.E R26, desc[UR6][R12.64+0xb4] ;  /* 0x0000b4060c1a1981 */ /* 0x000f28000c1e1900 */
        /* <DEDUP_REMOVED lines=11> */
[----:B------:R-:W-:Y:S01]  /*0960*/  LOP3.LUT P0, RZ, R22, 0x8000, RZ, 0xc0, !PT ;  /* 0x0000800016ff7812 */ /* 0x000fe2000780c0ff */
[----:B------:R-:W4:Y:S01]  /*0970*/  @P2 LDG.E R24, desc[UR6][R12.64+0xd8] ;  /* 0x0000d8060c182981 */ /* 0x000f22000c1e1900 */
[----:B------:R-:W-:-:S03]  /*0980*/  @P1 LOP3.LUT R7, R7, R16, RZ, 0x3c, !PT ;  /* 0x0000001007071212 */ /* 0x000fc600078e3cff */
[----:B------:R-:W4:Y:S01]  /*0990*/  @P2 LDG.E R22, desc[UR6][R12.64+0xd0] ;  /* 0x0000d0060c162981 */ /* 0x000f22000c1e1900 */
[----:B------:R-:W-:-:S03]  /*09a0*/  @P1 LOP3.LUT R3, R3, R26, RZ, 0x3c, !PT ;  /* 0x0000001a03031212 */ /* 0x000fc600078e3cff */
[----:B------:R-:W4:Y:S01]  /*09b0*/  @P3 LDG.E R16, desc[UR6][R12.64+0xe4] ;  /* 0x0000e4060c103981 */ /* 0x000f22000c1e1900 */
[----:B------:R-:W-:-:S03]  /*09c0*/  @P1 LOP3.LUT R6, R6, R23, RZ, 0x3c, !PT ;  /* 0x0000001706061212 */ /* 0x000fc600078e3cff */
[----:B------:R-:W4:Y:S01]  /*09d0*/  @P3 LDG.E R26, desc[UR6][R12.64+0xdc] ;  /* 0x0000dc060c1a3981 */ /* 0x000f22000c1e1900 */
[----:B------:R-:W-:-:S03]  /*09e0*/  @P1 LOP3.LUT R4, R4, R17, RZ, 0x3c, !PT ;  /* 0x0000001104041212 */ /* 0x000fc600078e3cff */
        /* <DEDUP_REMOVED lines=43> */
[----:B------:R-:W-:-:S04]  /*0ca0*/  UIADD3 UR4, UPT, UPT, UR4, 0x10, URZ ;  /* 0x0000001004047890 */ /* 0x000fc8000fffe0ff */
[----:B------:R-:W-:Y:S01]  /*0cb0*/  UISETP.NE.AND UP0, UPT, UR4, 0x20, UPT ;  /* 0x000000200400788c */ /* 0x000fe2000bf05270 */
[----:B--2---:R-:W-:Y:S02]  /*0cc0*/  @P5 LOP3.LUT R5, R5, R18, RZ, 0x3c, !PT ;  /* 0x0000001205055212 */ /* 0x004fe400078e3cff */
[----:B---3--:R-:W-:Y:S02]  /*0cd0*/  @P6 LOP3.LUT R6, R6, R19, RZ, 0x3c, !PT ;  /* 0x0000001306066212 */ /* 0x008fe400078e3cff */
[----:B----4-:R-:W-:Y:S02]  /*0ce0*/  @P6 LOP3.LUT R3, R3, R20, RZ, 0x3c, !PT ;  /* 0x0000001403036212 */ /* 0x010fe400078e3cff */
[----:B------:R-:W-:Y:S02]  /*0cf0*/  @P6 LOP3.LUT R4, R4, R21, RZ, 0x3c, !PT ;  /* 0x0000001504046212 */ /* 0x000fe400078e3cff */
[----:B------:R-:W-:Y:S02]  /*0d00*/  @P6 LOP3.LUT R7, R7, R22, RZ, 0x3c, !PT ;  /* 0x0000001607076212 */ /* 0x000fe400078e3cff */
[----:B------:R-:W-:-:S02]  /*0d10*/  @P6 LOP3.LUT R5, R5, R16, RZ, 0x3c, !PT ;  /* 0x0000001005056212 */ /* 0x000fc400078e3cff */
[----:B------:R-:W-:Y:S02]  /*0d20*/  @P0 LOP3.LUT R3, R3, R24, RZ, 0x3c, !PT ;  /* 0x0000001803030212 */ /* 0x000fe400078e3cff */
[----:B------:R-:W-:Y:S02]  /*0d30*/  @P0 LOP3.LUT R5, R5, R28, RZ, 0x3c, !PT ;  /* 0x0000001c05050212 */ /* 0x000fe400078e3cff */
[----:B------:R-:W-:Y:S02]  /*0d40*/  @P0 LOP3.LUT R7, R7, R26, RZ, 0x3c, !PT ;  /* 0x0000001a07070212 */ /* 0x000fe400078e3cff */
[----:B------:R-:W-:Y:S02]  /*0d50*/  @P0 LOP3.LUT R4, R4, R23, RZ, 0x3c, !PT ;  /* 0x0000001704040212 */ /* 0x000fe400078e3cff */
[----:B------:R-:W-:Y:S01]  /*0d60*/  @P0 LOP3.LUT R6, R6, R17, RZ, 0x3c, !PT ;  /* 0x0000001106060212 */ /* 0x000fe200078e3cff */
[----:B------:R-:W-:Y:S06]  /*0d70*/  BRA.U UP0, `(.L_x_7) ;  /* 0xfffffff5004c7547 */ /* 0x000fec000b83ffff */
[----:B------:R-:W-:-:S05]  /*0d80*/  VIADD R0, R0, 0x1 ;  /* 0x0000000100007836 */ /* 0x000fca0000000000 */
[----:B------:R-:W-:-:S13]  /*0d90*/  ISETP.NE.AND P0, PT, R0, 0x5, PT ;  /* 0x000000050000780c */ /* 0x000fda0003f05270 */
[----:B------:R-:W-:Y:S05]  /*0da0*/  @P0 BRA `(.L_x_8) ;  /* 0xfffffff400300947 */ /* 0x000fea000383ffff */
[----:B------:R-:W-:Y:S01]  /*0db0*/  LOP3.LUT R0, R11, 0x3, RZ, 0xc0, !PT ;  /* 0x000000030b007812 */ /* 0x000fe200078ec0ff */
[----:B------:R0:W-:Y:S03]  /*0dc0*/  STL.64 [R1+0x8], R6 ;  /* 0x0000080601007387 */ /* 0x0001e60000100a00 */
[----:B------:R-:W-:Y:S01]  /*0dd0*/  ISETP.NE.U32.AND P0, PT, R0, 0x1, PT ;  /* 0x000000010000780c */ /* 0x000fe20003f05070 */
[----:B------:R0:W-:Y:S03]  /*0de0*/  STL.64 [R1+0x10], R4 ;  /* 0x0000100401007387 */ /* 0x0001e60000100a00 */
[----:B------:R-:W-:Y:S01]  /*0df0*/  ISETP.NE.AND.EX P0, PT, RZ, RZ, PT, P0 ;  /* 0x000000ffff00720c */ /* 0x000fe20003f05300 */
[----:B------:R0:W-:-:S12]  /*0e00*/  STL [R1+0x4], R3 ;  /* 0x0000040301007387 */ /* 0x0001d80000100800 */
[----:B0-----:R-:W-:Y:S05]  /*0e10*/  @!P0 BRA `(.L_x_6) ;  /* 0x0000001400f88947 */ /* 0x001fea0003800000 */
[----:B------:R-:W-:Y:S01]  /*0e20*/  UMOV UR4, URZ ;  /* 0x000000ff00047c82 */ /* 0x000fe20008000000 */
[----:B------:R-:W-:Y:S01]  /*0e30*/  IMAD.MOV.U32 R0, RZ, RZ, RZ ;  /* 0x000000ffff007224 */ /* 0x000fe200078e00ff */
[----:B------:R-:W-:Y:S01]  /*0e40*/  CS2R R6, SRZ ;  /* 0x0000000000067805 */ /* 0x000fe2000001ff00 */
[----:B------:R-:W-:Y:S02]  /*0e50*/  IMAD.MOV.U32 R4, RZ, RZ, RZ ;  /* 0x000000ffff047224 */ /* 0x000fe400078e00ff */
[----:B------:R-:W-:Y:S02]  /*0e60*/  IMAD.MOV.U32 R3, RZ, RZ, RZ ;  /* 0x000000ffff037224 */ /* 0x000fe400078e00ff */
[----:B------:R-:W-:-:S07]  /*0e70*/  IMAD.U32 R5, RZ, RZ, UR4 ;  /* 0x00000004ff057e24 */ /* 0x000fce000f8e00ff */
.L_x_10:
[----:B------:R-:W-:-:S06]  /*0e80*/  IMAD R14, R0, 0x4, R1 ;  /* 0x00000004000e7824 */ /* 0x000fcc00078e0201 */
[----:B------:R-:W5:Y:S01]  /*0e90*/  LDL R14, [R14+0x4] ;  /* 0x000004000e0e7983 */ /* 0x000f620000100800 */
[----:B------:R-:W-:Y:S01]  /*0ea0*/  IMAD.SHL.U32 R15, R0, 0x20, RZ ;  /* 0x00000020000f7824 */ /* 0x000fe200078e00ff */
[----:B------:R-:W-:-:S06]  /*0eb0*/  UMOV UR4, URZ ;  /* 0x000000ff00047c82 */ /* 0x000fcc0008000000 */
.L_x_9:
        /* <DEDUP_REMOVED lines=179> */
[----:B------:R0:W-:Y:S03]  /*19f0*/  STL [R1+0x4], R3 ;  /* 0x0000040301007387 */ /* 0x0001e60000100800 */
[----:B------:R-:W-:Y:S01]  /*1a00*/  ISETP.NE.AND.EX P0, PT, RZ, RZ, PT, P0 ;  /* 0x000000ffff00720c */ /* 0x000fe20003f05300 */
[----:B------:R0:W-:-:S12]  /*1a10*/  STL.64 [R1+0x10], R4 ;  /* 0x0000100401007387 */ /* 0x0001d80000100a00 */
[----:B0-----:R-:W-:Y:S05]  /*1a20*/  @P0 BRA `(.L_x_6) ;  /* 0x0000000800f40947 */ /* 0x001fea0003800000 */
[----:B------:R-:W-:Y:S01]  /*1a30*/  UMOV UR4, URZ ;  /* 0x000000ff00047c82 */ /* 0x000fe20008000000 */
[----:B------:R-:W-:Y:S01]  /*1a40*/  IMAD.MOV.U32 R0, RZ, RZ, RZ ;  /* 0x000000ffff007224 */ /* 0x000fe200078e00ff */
[----:B------:R-:W-:Y:S01]  /*1a50*/  CS2R R6, SRZ ;  /* 0x0000000000067805 */ /* 0x000fe2000001ff00 */
[----:B------:R-:W-:Y:S02]  /*1a60*/  IMAD.MOV.U32 R4, RZ, RZ, RZ ;  /* 0x000000ffff047224 */ /* 0x000fe400078e00ff */
[----:B------:R-:W-:Y:S02]  /*1a70*/  IMAD.MOV.U32 R3, RZ, RZ, RZ ;  /* 0x000000ffff037224 */ /* 0x000fe400078e00ff */
[----:B------:R-:W-:-:S07]  /*1a80*/  IMAD.U32 R5, RZ, RZ, UR4 ;  /* 0x00000004ff057e24 */ /* 0x000fce000f8e00ff */
.L_x_12:
[----:B------:R-:W-:-:S06]  /*1a90*/  IMAD R14, R0, 0x4, R1 ;  /* 0x00000004000e7824 */ /* 0x000fcc00078e0201 */
[----:B------:R-:W5:Y:S01]  /*1aa0*/  LDL R14, [R14+0x4] ;  /* 0x000004000e0e7983 */ /* 0x000f620000100800 */
[----:B------:R-:W-:Y:S01]  /*1ab0*/  IMAD.SHL.U32 R15, R0, 0x20, RZ ;  /* 0x00000020000f7824 */ /* 0x000fe200078e00ff */
[----:B------:R-:W-:-:S06]  /*1ac0*/  UMOV UR4, URZ ;  /* 0x000000ff00047c82 */ /* 0x000fcc0008000000 */
.L_x_11:
        /* <DEDUP_REMOVED lines=176> */
[----:B------:R0:W-:Y:S04]  /*25d0*/  STL.64 [R1+0x8], R6 ;  /* 0x0000080601007387 */ /* 0x0001e80000100a00 */
[----:B------:R0:W-:Y:S04]  /*25e0*/  STL [R1+0x4], R3 ;  /* 0x0000040301007387 */ /* 0x0001e80000100800 */
[----:B------:R0:W-:Y:S02]  /*25f0*/  STL.64 [R1+0x10], R4 ;  /* 0x0000100401007387 */ /* 0x0001e40000100a00 */
.L_x_6:
[----:B------:R-:W-:Y:S05]  /*2600*/  BSYNC.RECONVERGENT B1 ;  /* 0x0000000000017941 */ /* 0x000fea0003800200 */
.L_x_5:
[C---:B------:R-:W-:Y:S01]  /*2610*/  ISETP.GT.U32.AND P0, PT, R11.reuse, 0x3, PT ;  /* 0x000000030b00780c */ /* 0x040fe20003f04070 */
[----:B------:R-:W-:Y:S01]  /*2620*/  VIADD R10, R10, 0x1 ;  /* 0x000000010a0a7836 */ /* 0x000fe20000000000 */
[--C-:B------:R-:W-:Y:S02]  /*2630*/  SHF.R.U64 R11, R11, 0x2, R2.reuse ;  /* 0x000000020b0b7819 */ /* 0x100fe40000001202 */
[----:B------:R-:W-:Y:S02]  /*2640*/  ISETP.GT.U32.AND.EX P0, PT, R2, RZ, PT, P0 ;  /* 0x000000ff0200720c */ /* 0x000fe40003f04100 */
[----:B------:R-:W-:-:S11]  /*2650*/  SHF.R.U32.HI R2, RZ, 0x2, R2 ;  /* 0x00000002ff027819 */ /* 0x000fd60000011602 */
[----:B------:R-:W-:Y:S05]  /*2660*/  @P0 BRA `(.L_x_13) ;  /* 0xffffffd800d40947 */ /* 0x000fea000383ffff */
.L_x_4:
[----:B------:R-:W-:Y:S05]  /*2670*/  BSYNC.RECONVERGENT B0 ;  /* 0x0000000000007941 */ /* 0x000fea0003800200 */
.L_x_3:
[----:B------:R-:W1:Y:S01]  /*2680*/  LDC.64 R8, c[0x0][0x388] ;  /* 0x0000e200ff087b82 */ /* 0x000e620000000a00 */
[----:B0-----:R-:W0:Y:S01]  /*2690*/  S2R R4, SR_TID.Y ;  /* 0x0000000000047919 */ /* 0x001e220000002200 */
[----:B------:R-:W-:Y:S01]  /*26a0*/  SHF.R.U32.HI R0, RZ, 0x2, R3 ;  /* 0x00000002ff007819 */ /* 0x000fe20000011603 */
[----:B------:R-:W2:Y:S01]  /*26b0*/  LDCU.64 UR4, c[0x0][0x380] ;  /* 0x00007000ff0477ac */ /* 0x000ea20008000a00 */
[----:B------:R-:W0:Y:S02]  /*26c0*/  S2R R7, SR_TID.X ;  /* 0x0000000000077919 */ /* 0x000e240000002100 */
[----:B------:R-:W-:Y:S01]  /*26d0*/  LOP3.LUT R0, R0, R3, RZ, 0x3c, !PT ;  /* 0x0000000300007212 */ /* 0x000fe200078e3cff */
[----:B------:R-:W-:-:S04]  /*26e0*/  IMAD.SHL.U32 R3, R5, 0x10, RZ ;  /* 0x0000001005037824 */ /* 0x000fc800078e00ff */
[----:B------:R-:W-:-:S05]  /*26f0*/  IMAD.SHL.U32 R2, R0, 0x2, RZ ;  /* 0x0000000200027824 */ /* 0x000fca00078e00ff */
[----:B------:R-:W-:-:S04]  /*2700*/  LOP3.LUT R2, R0, R2, R3, 0x96, !PT ;  /* 0x0000000200027212 */ /* 0x000fc800078e9603 */
[----:B------:R-:W-:Y:S02]  /*2710*/  LOP3.LUT R2, R2, R5, RZ, 0x3c, !PT ;  /* 0x0000000502027212 */ /* 0x000fe400078e3cff */
[----:B-1----:R-:W-:Y:S02]  /*2720*/  LOP3.LUT R8, R8, 0xaad26b49, RZ, 0x3c, !PT ;  /* 0xaad26b4908087812 */ /* 0x002fe400078e3cff */
[----:B------:R-:W-:-:S03]  /*2730*/  LOP3.LUT R9, R9, 0xf7dcefdd, RZ, 0x3c, !PT ;  /* 0xf7dcefdd09097812 */ /* 0x000fc600078e3cff */
[----:B------:R-:W-:Y:S02]  /*2740*/  IMAD R8, R8, 0x4182bed5, RZ ;  /* 0x4182bed508087824 */ /* 0x000fe400078e02ff */
[----:B------:R-:W-:-:S05]  /*2750*/  IMAD R9, R9, -0x658354e5, RZ ;  /* 0x9a7cab1b09097824 */ /* 0x000fca00078e02ff */
[----:B------:R-:W-:Y:S01]  /*2760*/  IADD3 R9, PT, PT, R8, 0x64f0c9, R9 ;  /* 0x0064f0c908097810 */ /* 0x000fe20007ffe009 */
[----:B0-----:R-:W-:-:S03]  /*2770*/  IMAD R4, R4, 0x8, R7 ;  /* 0x0000000804047824 */ /* 0x001fc600078e0207 */
[----:B------:R-:W-:Y:S02]  /*2780*/  IADD3 R0, PT, PT, R9, 0x587c5, R2 ;  /* 0x000587c509007810 */ /* 0x000fe40007ffe002 */
[----:B--2---:R-:W-:-:S03]  /*2790*/  LEA R2, P0, R4, UR4, 0x2 ;  /* 0x0000000404027c11 */ /* 0x004fc6000f8010ff */
[----:B------:R-:W-:-:S05]  /*27a0*/  IMAD.HI.U32 R3, R0, 0x51eb851f, RZ ;  /* 0x51eb851f00037827 */ /* 0x000fca00078e00ff */
[----:B------:R-:W-:Y:S02]  /*27b0*/  SHF.R.U32.HI R5, RZ, 0x5, R3 ;  /* 0x00000005ff057819 */ /* 0x000fe40000011603 */
[----:B------:R-:W-:-:S03]  /*27c0*/  LEA.HI.X R3, R4, UR5, RZ, 0x2, P0 ;  /* 0x0000000504037c11 */ /* 0x000fc600080f14ff */
[----:B------:R-:W-:-:S05]  /*27d0*/  IMAD R5, R5, -0x64, R0 ;  /* 0xffffff9c05057824 */ /* 0x000fca00078e0200 */
[----:B------:R-:W-:Y:S01]  /*27e0*/  STG.E desc[UR6][R2.64], R5 ;  /* 0x0000000502007986 */ /* 0x000fe2000c101906 */
[----:B------:R-:W-:Y:S05]  /*27f0*/  EXIT ;  /* 0x000000000000794d */ /* 0x000fea0003800000 */
.L_x_14:
        /* <DEDUP_REMOVED lines=16> */
.L_x_16:


//--------------------- .nv.global.init           --------------------------
	.section	.nv.global.init,"aw",@progbits
	.align	4
.nv.global.init:
	.type		mrg32k3aM1SubSeq,@object
	.size		mrg32k3aM1SubSeq,(mrg32k3aM2SubSeq - mrg32k3aM1SubSeq)
mrg32k3aM1SubSeq:
        /*0000*/ 	.byte	0x0b, 0xcc, 0xee, 0x04, 0x73, 0x29, 0x8b, 0x6f, 0xf6, 0x53, 0x03, 0xf6, 0x23, 0xf6, 0xea, 0xda
        /* <DEDUP_REMOVED lines=125> */
	.type		mrg32k3aM2SubSeq,@object
	.size		mrg32k3aM2SubSeq,(mrg32k3aM1 - mrg32k3aM2SubSeq)
mrg32k3aM2SubSeq:
        /* <DEDUP_REMOVED lines=126> */
	.type		mrg32k3aM1,@object
	.size		mrg32k3aM1,(mrg32k3aM1Seq - mrg32k3aM1)
mrg32k3aM1:
        /* <DEDUP_REMOVED lines=144> */
	.type		mrg32k3aM1Seq,@object
	.size		mrg32k3aM1Seq,(mrg32k3aM2 - mrg32k3aM1Seq)
mrg32k3aM1Seq:
        /* <DEDUP_REMOVED lines=144> */
	.type		mrg32k3aM2,@object
	.size		mrg32k3aM2,(mrg32k3aM2Seq - mrg32k3aM2)
mrg32k3aM2:
        /* <DEDUP_REMOVED lines=144> */
	.type		mrg32k3aM2Seq,@object
	.size		mrg32k3aM2Seq,(precalc_xorwow_matrix - mrg32k3aM2Seq)
mrg32k3aM2Seq:
        /* <DEDUP_REMOVED lines=144> */
	.type		precalc_xorwow_matrix,@object
	.size		precalc_xorwow_matrix,(precalc_xorwow_offset_matrix - precalc_xorwow_matrix)
precalc_xorwow_matrix:
        /* <DEDUP_REMOVED lines=6400> */
	.type		precalc_xorwow_offset_matrix,@object
	.size		precalc_xorwow_offset_matrix,($str$1 - precalc_xorwow_offset_matrix)
precalc_xorwow_offset_matrix:
        /* <DEDUP_REMOVED lines=6400> */
	.type		$str$1,@object
	.size		$str$1,($str - $str$1)
$str$1:
        /*353c0*/ 	.byte	0x0a, 0x00
	.type		$str,@object
	.size		$str,(.L_9 - $str)
$str:
        /*353c2*/ 	.byte	0x25, 0x32, 0x64, 0x20, 0x00
.L_9:


//--------------------- .nv.shared.reserved.0     --------------------------
	.section	.nv.shared.reserved.0,"aw",@nobits
	.weak		__nv_reservedSMEM_offset_0_alias
	.size		__nv_reservedSMEM_offset_0_alias, 0, 64
	.other		__nv_reservedSMEM_offset_0_alias,@"STO_CUDA_RESERVED_SHARED STV_DEFAULT"
__nv_reservedSMEM_offset_0_alias:
	.zero		0
	.zero		64


//--------------------- .nv.constant0._Z13displayMatrixPi --------------------------
	.section	.nv.constant0._Z13displayMatrixPi,"a",@progbits
	.sectionflags	@""
	.align	4
.nv.constant0._Z13displayMatrixPi:
	.zero		904


//--------------------- .nv.constant0._Z16fillRandomMatrixPim --------------------------
	.section	.nv.constant0._Z16fillRandomMatrixPim,"a",@progbits
	.sectionflags	@""
	.align	4
.nv.constant0._Z16fillRandomMatrixPim:
	.zero		912


//--------------------- SYMBOLS --------------------------

	.type		.nv.reservedSmem.offset0,@object
	.size		.nv.reservedSmem.offset0,0x4
	.type		vprintf,@function
